//
// Generated by NVIDIA NVVM Compiler
//
// Compiler Build ID: CL-36424714
// Cuda compilation tools, release 13.0, V13.0.88
// Based on NVVM 20.0.0
//

.version 9.0
.target sm_100
.address_size 64

	// .globl	_Z24cannyGaussianBlur_kernelPKhiPfiii12NppiMaskSize14NppiBorderType
.const .align 4 .b8 c_sobelX[36] = {0, 0, 128, 191, 0, 0, 0, 0, 0, 0, 128, 63, 0, 0, 0, 192, 0, 0, 0, 0, 0, 0, 0, 64, 0, 0, 128, 191, 0, 0, 0, 0, 0, 0, 128, 63};
.const .align 4 .b8 c_sobelY[36] = {0, 0, 128, 191, 0, 0, 0, 192, 0, 0, 128, 191, 0, 0, 0, 0, 0, 0, 0, 0, 0, 0, 0, 0, 0, 0, 128, 63, 0, 0, 0, 64, 0, 0, 128, 63};
.const .align 4 .b8 c_gaussianKernel3x3[36] = {0, 0, 128, 61, 0, 0, 0, 62, 0, 0, 128, 61, 0, 0, 0, 62, 0, 0, 128, 62, 0, 0, 0, 62, 0, 0, 128, 61, 0, 0, 0, 62, 0, 0, 128, 61};
.const .align 4 .b8 c_gaussianKernel5x5[100] = {0, 0, 128, 59, 0, 0, 128, 60, 0, 0, 192, 60, 0, 0, 128, 60, 0, 0, 128, 59, 0, 0, 128, 60, 0, 0, 128, 61, 0, 0, 192, 61, 0, 0, 128, 61, 0, 0, 128, 60, 0, 0, 192, 60, 0, 0, 192, 61, 0, 0, 16, 62, 0, 0, 192, 61, 0, 0, 192, 60, 0, 0, 128, 60, 0, 0, 128, 61, 0, 0, 192, 61, 0, 0, 128, 61, 0, 0, 128, 60, 0, 0, 128, 59, 0, 0, 128, 60, 0, 0, 192, 60, 0, 0, 128, 60, 0, 0, 128, 59};

.visible .entry _Z24cannyGaussianBlur_kernelPKhiPfiii12NppiMaskSize14NppiBorderType(
	.param .u64 .ptr .align 1 _Z24cannyGaussianBlur_kernelPKhiPfiii12NppiMaskSize14NppiBorderType_param_0,
	.param .u32 _Z24cannyGaussianBlur_kernelPKhiPfiii12NppiMaskSize14NppiBorderType_param_1,
	.param .u64 .ptr .align 1 _Z24cannyGaussianBlur_kernelPKhiPfiii12NppiMaskSize14NppiBorderType_param_2,
	.param .u32 _Z24cannyGaussianBlur_kernelPKhiPfiii12NppiMaskSize14NppiBorderType_param_3,
	.param .u32 _Z24cannyGaussianBlur_kernelPKhiPfiii12NppiMaskSize14NppiBorderType_param_4,
	.param .u32 _Z24cannyGaussianBlur_kernelPKhiPfiii12NppiMaskSize14NppiBorderType_param_5,
	.param .u32 _Z24cannyGaussianBlur_kernelPKhiPfiii12NppiMaskSize14NppiBorderType_param_6,
	.param .u32 _Z24cannyGaussianBlur_kernelPKhiPfiii12NppiMaskSize14NppiBorderType_param_7
)
{
	.reg .pred 	%p<46>;
	.reg .b16 	%rs<13>;
	.reg .b32 	%r<89>;
	.reg .b32 	%f<41>;
	.reg .b64 	%rd<45>;

	ld.param.u64 	%rd9, [_Z24cannyGaussianBlur_kernelPKhiPfiii12NppiMaskSize14NppiBorderType_param_0];
	ld.param.u32 	%r39, [_Z24cannyGaussianBlur_kernelPKhiPfiii12NppiMaskSize14NppiBorderType_param_1];
	ld.param.u64 	%rd8, [_Z24cannyGaussianBlur_kernelPKhiPfiii12NppiMaskSize14NppiBorderType_param_2];
	ld.param.u32 	%r40, [_Z24cannyGaussianBlur_kernelPKhiPfiii12NppiMaskSize14NppiBorderType_param_3];
	ld.param.u32 	%r41, [_Z24cannyGaussianBlur_kernelPKhiPfiii12NppiMaskSize14NppiBorderType_param_4];
	ld.param.u32 	%r45, [_Z24cannyGaussianBlur_kernelPKhiPfiii12NppiMaskSize14NppiBorderType_param_5];
	ld.param.u32 	%r43, [_Z24cannyGaussianBlur_kernelPKhiPfiii12NppiMaskSize14NppiBorderType_param_6];
	ld.param.u32 	%r44, [_Z24cannyGaussianBlur_kernelPKhiPfiii12NppiMaskSize14NppiBorderType_param_7];
	cvta.to.global.u64 	%rd1, %rd9;
	mov.u32 	%r46, %ctaid.x;
	mov.u32 	%r47, %ntid.x;
	mul.lo.s32 	%r1, %r46, %r47;
	mov.u32 	%r2, %tid.x;
	add.s32 	%r3, %r1, %r2;
	mov.u32 	%r48, %ctaid.y;
	mov.u32 	%r49, %ntid.y;
	mov.u32 	%r50, %tid.y;
	mad.lo.s32 	%r51, %r48, %r49, %r50;
	setp.ge.s32 	%p5, %r3, %r41;
	setp.ge.s32 	%p6, %r51, %r45;
	or.pred  	%p7, %p5, %p6;
	@%p7 bra 	$L__BB0_31;
	setp.ne.s32 	%p8, %r43, 200;
	setp.eq.s32 	%p9, %r43, 200;
	selp.b32 	%r5, -1, -2, %p9;
	selp.b32 	%r6, 1, 2, %p9;
	add.s32 	%r7, %r41, -1;
	add.s32 	%r8, %r45, -1;
	@%p8 bra 	$L__BB0_16;
	setp.eq.s32 	%p28, %r44, 2;
	@%p28 bra 	$L__BB0_9;
	mov.f32 	%f40, 0f00000000;
	mov.b32 	%r83, -1;
	mov.u64 	%rd29, c_gaussianKernel3x3;
$L__BB0_4:
	add.s32 	%r66, %r83, %r51;
	setp.gt.s32 	%p29, %r66, -1;
	setp.lt.s32 	%p30, %r66, %r45;
	and.pred  	%p2, %p29, %p30;
	mul.lo.s32 	%r67, %r66, %r39;
	cvt.s64.s32 	%rd4, %r67;
	mad.lo.s32 	%r22, %r83, 3, 4;
	mov.u32 	%r84, %r5;
$L__BB0_5:
	add.s32 	%r24, %r84, %r3;
	setp.gt.s32 	%p31, %r24, -1;
	setp.lt.s32 	%p32, %r24, %r41;
	and.pred  	%p33, %p31, %p32;
	and.pred  	%p34, %p33, %p2;
	mov.f32 	%f34, 0f00000000;
	not.pred 	%p35, %p34;
	@%p35 bra 	$L__BB0_7;
	cvt.u64.u32 	%rd25, %r24;
	add.s64 	%rd26, %rd25, %rd4;
	add.s64 	%rd27, %rd1, %rd26;
	ld.global.u8 	%rs9, [%rd27];
	cvt.rn.f32.u16 	%f34, %rs9;
$L__BB0_7:
	add.s32 	%r68, %r22, %r84;
	mul.wide.s32 	%rd28, %r68, 4;
	add.s64 	%rd30, %rd29, %rd28;
	ld.const.f32 	%f26, [%rd30];
	fma.rn.f32 	%f40, %f26, %f34, %f40;
	add.s32 	%r25, %r84, 1;
	setp.ne.s32 	%p36, %r84, %r6;
	mov.u32 	%r84, %r25;
	@%p36 bra 	$L__BB0_5;
	add.s32 	%r26, %r83, 1;
	setp.eq.s32 	%p37, %r83, %r6;
	mov.u32 	%r83, %r26;
	@%p37 bra 	$L__BB0_30;
	bra.uni 	$L__BB0_4;
$L__BB0_9:
	sub.s32 	%r9, %r5, %r6;
	add.s32 	%r10, %r5, 4;
	add.s32 	%r70, %r5, %r2;
	add.s32 	%r11, %r70, %r1;
	mov.f32 	%f40, 0f00000000;
	mov.b32 	%r79, -1;
	mov.u64 	%rd38, c_gaussianKernel3x3;
$L__BB0_10:
	add.s32 	%r71, %r79, %r51;
	setp.gt.s32 	%p38, %r71, -1;
	setp.lt.s32 	%p39, %r71, %r45;
	and.pred  	%p1, %p38, %p39;
	min.s32 	%r72, %r71, %r8;
	max.s32 	%r73, %r72, 0;
	mul.lo.s32 	%r74, %r73, %r39;
	cvt.s64.s32 	%rd2, %r74;
	mul.lo.s32 	%r75, %r71, %r39;
	cvt.s64.s32 	%rd3, %r75;
	mad.lo.s32 	%r81, %r79, 3, %r10;
	mov.u32 	%r80, %r11;
	mov.u32 	%r82, %r9;
$L__BB0_11:
	setp.gt.s32 	%p40, %r80, -1;
	setp.lt.s32 	%p41, %r80, %r41;
	and.pred  	%p42, %p40, %p41;
	and.pred  	%p43, %p42, %p1;
	@%p43 bra 	$L__BB0_13;
	min.s32 	%r76, %r80, %r7;
	max.s32 	%r77, %r76, 0;
	cvt.u64.u32 	%rd31, %r77;
	add.s64 	%rd32, %rd31, %rd2;
	add.s64 	%rd33, %rd1, %rd32;
	ld.global.u8 	%rs11, [%rd33];
	bra.uni 	$L__BB0_14;
$L__BB0_13:
	cvt.u64.u32 	%rd34, %r80;
	add.s64 	%rd35, %rd34, %rd3;
	add.s64 	%rd36, %rd1, %rd35;
	ld.global.u8 	%rs11, [%rd36];
$L__BB0_14:
	cvt.rn.f32.u16 	%f28, %rs11;
	mul.wide.s32 	%rd37, %r81, 4;
	add.s64 	%rd39, %rd38, %rd37;
	ld.const.f32 	%f29, [%rd39];
	fma.rn.f32 	%f40, %f29, %f28, %f40;
	add.s32 	%r82, %r82, 1;
	add.s32 	%r81, %r81, 1;
	add.s32 	%r80, %r80, 1;
	setp.ne.s32 	%p44, %r82, 1;
	@%p44 bra 	$L__BB0_11;
	add.s32 	%r20, %r79, 1;
	setp.eq.s32 	%p45, %r79, %r6;
	mov.u32 	%r79, %r20;
	@%p45 bra 	$L__BB0_30;
	bra.uni 	$L__BB0_10;
$L__BB0_16:
	mov.f32 	%f40, 0f00000000;
	setp.eq.s32 	%p10, %r44, 2;
	@%p10 bra 	$L__BB0_23;
	mov.b32 	%r87, -2;
	mov.u64 	%rd14, c_gaussianKernel5x5;
$L__BB0_18:
	add.s32 	%r53, %r87, %r51;
	setp.gt.s32 	%p11, %r53, -1;
	setp.lt.s32 	%p12, %r53, %r45;
	and.pred  	%p4, %p11, %p12;
	mul.lo.s32 	%r54, %r53, %r39;
	cvt.s64.s32 	%rd7, %r54;
	mad.lo.s32 	%r34, %r87, 5, 12;
	mov.u32 	%r88, %r5;
$L__BB0_19:
	add.s32 	%r36, %r88, %r3;
	setp.gt.s32 	%p13, %r36, -1;
	setp.lt.s32 	%p14, %r36, %r41;
	and.pred  	%p15, %p13, %p14;
	and.pred  	%p16, %p15, %p4;
	mov.f32 	%f39, 0f00000000;
	not.pred 	%p17, %p16;
	@%p17 bra 	$L__BB0_21;
	cvt.u64.u32 	%rd10, %r36;
	add.s64 	%rd11, %rd10, %rd7;
	add.s64 	%rd12, %rd1, %rd11;
	ld.global.u8 	%rs7, [%rd12];
	cvt.rn.f32.u16 	%f39, %rs7;
$L__BB0_21:
	add.s32 	%r55, %r34, %r88;
	mul.wide.s32 	%rd13, %r55, 4;
	add.s64 	%rd15, %rd14, %rd13;
	ld.const.f32 	%f20, [%rd15];
	fma.rn.f32 	%f40, %f20, %f39, %f40;
	add.s32 	%r37, %r88, 1;
	setp.ne.s32 	%p18, %r88, %r6;
	mov.u32 	%r88, %r37;
	@%p18 bra 	$L__BB0_19;
	add.s32 	%r38, %r87, 1;
	setp.ne.s32 	%p19, %r87, %r6;
	mov.u32 	%r87, %r38;
	@%p19 bra 	$L__BB0_18;
	bra.uni 	$L__BB0_30;
$L__BB0_23:
	mov.b32 	%r85, -2;
	mov.u64 	%rd23, c_gaussianKernel5x5;
$L__BB0_24:
	add.s32 	%r57, %r85, %r51;
	setp.gt.s32 	%p20, %r57, -1;
	setp.lt.s32 	%p21, %r57, %r45;
	and.pred  	%p3, %p20, %p21;
	min.s32 	%r58, %r57, %r8;
	max.s32 	%r59, %r58, 0;
	mul.lo.s32 	%r60, %r59, %r39;
	cvt.s64.s32 	%rd5, %r60;
	mul.lo.s32 	%r61, %r57, %r39;
	cvt.s64.s32 	%rd6, %r61;
	mad.lo.s32 	%r28, %r85, 5, 12;
	mov.u32 	%r86, %r5;
$L__BB0_25:
	add.s32 	%r30, %r86, %r3;
	setp.gt.s32 	%p22, %r30, -1;
	setp.lt.s32 	%p23, %r30, %r41;
	and.pred  	%p24, %p22, %p23;
	and.pred  	%p25, %p24, %p3;
	@%p25 bra 	$L__BB0_27;
	min.s32 	%r62, %r30, %r7;
	max.s32 	%r63, %r62, 0;
	cvt.u64.u32 	%rd16, %r63;
	add.s64 	%rd17, %rd16, %rd5;
	add.s64 	%rd18, %rd1, %rd17;
	ld.global.u8 	%rs12, [%rd18];
	bra.uni 	$L__BB0_28;
$L__BB0_27:
	cvt.u64.u32 	%rd19, %r30;
	add.s64 	%rd20, %rd19, %rd6;
	add.s64 	%rd21, %rd1, %rd20;
	ld.global.u8 	%rs12, [%rd21];
$L__BB0_28:
	cvt.rn.f32.u16 	%f22, %rs12;
	add.s32 	%r64, %r28, %r86;
	mul.wide.s32 	%rd22, %r64, 4;
	add.s64 	%rd24, %rd23, %rd22;
	ld.const.f32 	%f23, [%rd24];
	fma.rn.f32 	%f40, %f23, %f22, %f40;
	add.s32 	%r31, %r86, 1;
	setp.ne.s32 	%p26, %r86, %r6;
	mov.u32 	%r86, %r31;
	@%p26 bra 	$L__BB0_25;
	add.s32 	%r32, %r85, 1;
	setp.eq.s32 	%p27, %r85, %r6;
	mov.u32 	%r85, %r32;
	@%p27 bra 	$L__BB0_30;
	bra.uni 	$L__BB0_24;
$L__BB0_30:
	mul.lo.s32 	%r78, %r40, %r51;
	cvt.s64.s32 	%rd40, %r78;
	cvta.to.global.u64 	%rd41, %rd8;
	add.s64 	%rd42, %rd41, %rd40;
	mul.wide.s32 	%rd43, %r3, 4;
	add.s64 	%rd44, %rd42, %rd43;
	st.global.f32 	[%rd44], %f40;
$L__BB0_31:
	ret;

}
	// .globl	_Z25cannySobelGradient_kernelPKfiPfiS1_iii14NppiBorderType
.visible .entry _Z25cannySobelGradient_kernelPKfiPfiS1_iii14NppiBorderType(
	.param .u64 .ptr .align 1 _Z25cannySobelGradient_kernelPKfiPfiS1_iii14NppiBorderType_param_0,
	.param .u32 _Z25cannySobelGradient_kernelPKfiPfiS1_iii14NppiBorderType_param_1,
	.param .u64 .ptr .align 1 _Z25cannySobelGradient_kernelPKfiPfiS1_iii14NppiBorderType_param_2,
	.param .u32 _Z25cannySobelGradient_kernelPKfiPfiS1_iii14NppiBorderType_param_3,
	.param .u64 .ptr .align 1 _Z25cannySobelGradient_kernelPKfiPfiS1_iii14NppiBorderType_param_4,
	.param .u32 _Z25cannySobelGradient_kernelPKfiPfiS1_iii14NppiBorderType_param_5,
	.param .u32 _Z25cannySobelGradient_kernelPKfiPfiS1_iii14NppiBorderType_param_6,
	.param .u32 _Z25cannySobelGradient_kernelPKfiPfiS1_iii14NppiBorderType_param_7,
	.param .u32 _Z25cannySobelGradient_kernelPKfiPfiS1_iii14NppiBorderType_param_8
)
{
	.reg .pred 	%p<59>;
	.reg .b32 	%r<57>;
	.reg .b32 	%f<186>;
	.reg .b64 	%rd<84>;
	.reg .b64 	%fd<3>;

	ld.param.u64 	%rd13, [_Z25cannySobelGradient_kernelPKfiPfiS1_iii14NppiBorderType_param_0];
	ld.param.u32 	%r12, [_Z25cannySobelGradient_kernelPKfiPfiS1_iii14NppiBorderType_param_1];
	ld.param.u64 	%rd11, [_Z25cannySobelGradient_kernelPKfiPfiS1_iii14NppiBorderType_param_2];
	ld.param.u32 	%r13, [_Z25cannySobelGradient_kernelPKfiPfiS1_iii14NppiBorderType_param_3];
	ld.param.u64 	%rd12, [_Z25cannySobelGradient_kernelPKfiPfiS1_iii14NppiBorderType_param_4];
	ld.param.u32 	%r14, [_Z25cannySobelGradient_kernelPKfiPfiS1_iii14NppiBorderType_param_5];
	ld.param.u32 	%r15, [_Z25cannySobelGradient_kernelPKfiPfiS1_iii14NppiBorderType_param_6];
	ld.param.u32 	%r18, [_Z25cannySobelGradient_kernelPKfiPfiS1_iii14NppiBorderType_param_7];
	ld.param.u32 	%r17, [_Z25cannySobelGradient_kernelPKfiPfiS1_iii14NppiBorderType_param_8];
	cvta.to.global.u64 	%rd1, %rd13;
	mov.u32 	%r19, %ctaid.x;
	mov.u32 	%r20, %ntid.x;
	mov.u32 	%r21, %tid.x;
	mad.lo.s32 	%r1, %r19, %r20, %r21;
	mov.u32 	%r22, %ctaid.y;
	mov.u32 	%r23, %ntid.y;
	mov.u32 	%r24, %tid.y;
	mad.lo.s32 	%r25, %r22, %r23, %r24;
	setp.ge.s32 	%p5, %r1, %r15;
	setp.ge.s32 	%p6, %r25, %r18;
	or.pred  	%p7, %p5, %p6;
	@%p7 bra 	$L__BB1_50;
	setp.ne.s32 	%p8, %r17, 2;
	add.s32 	%r3, %r15, -1;
	add.s32 	%r4, %r18, -1;
	@%p8 bra 	$L__BB1_30;
	add.s32 	%r5, %r25, -1;
	setp.lt.u32 	%p34, %r5, %r18;
	min.s32 	%r30, %r5, %r4;
	max.s32 	%r31, %r30, 0;
	mul.lo.s32 	%r32, %r31, %r12;
	cvt.s64.s32 	%rd35, %r32;
	add.s64 	%rd2, %rd1, %rd35;
	mul.lo.s32 	%r33, %r5, %r12;
	cvt.s64.s32 	%rd36, %r33;
	add.s64 	%rd3, %rd1, %rd36;
	add.s32 	%r6, %r1, -1;
	setp.gt.s32 	%p35, %r1, 0;
	setp.le.s32 	%p36, %r1, %r15;
	and.pred  	%p1, %p35, %p36;
	and.pred  	%p37, %p1, %p34;
	@%p37 bra 	$L__BB1_21;
	min.s32 	%r34, %r6, %r3;
	max.s32 	%r35, %r34, 0;
	mul.wide.u32 	%rd37, %r35, 4;
	add.s64 	%rd38, %rd2, %rd37;
	ld.global.f32 	%f172, [%rd38];
	bra.uni 	$L__BB1_22;
$L__BB1_4:
	mul.wide.u32 	%rd53, %r6, 4;
	add.s64 	%rd54, %rd7, %rd53;
	ld.global.f32 	%f166, [%rd54];
$L__BB1_5:
	setp.gt.s32 	%p45, %r1, -1;
	ld.const.f32 	%f117, [c_sobelX+12];
	fma.rn.f32 	%f4, %f166, %f117, %f44;
	ld.const.f32 	%f118, [c_sobelY+12];
	fma.rn.f32 	%f5, %f166, %f118, %f45;
	@%p45 bra 	$L__BB1_7;
	ld.global.f32 	%f167, [%rd6];
	bra.uni 	$L__BB1_8;
$L__BB1_7:
	mul.wide.u32 	%rd55, %r1, 4;
	add.s64 	%rd56, %rd7, %rd55;
	ld.global.f32 	%f167, [%rd56];
$L__BB1_8:
	ld.const.f32 	%f119, [c_sobelX+16];
	fma.rn.f32 	%f9, %f167, %f119, %f4;
	ld.const.f32 	%f120, [c_sobelY+16];
	fma.rn.f32 	%f10, %f167, %f120, %f5;
	@%p2 bra 	$L__BB1_10;
	min.s32 	%r44, %r8, %r3;
	max.s32 	%r45, %r44, 0;
	mul.wide.u32 	%rd57, %r45, 4;
	add.s64 	%rd58, %rd6, %rd57;
	ld.global.f32 	%f168, [%rd58];
	bra.uni 	$L__BB1_11;
$L__BB1_10:
	mul.wide.u32 	%rd59, %r8, 4;
	add.s64 	%rd60, %rd7, %rd59;
	ld.global.f32 	%f168, [%rd60];
$L__BB1_11:
	ld.const.f32 	%f121, [c_sobelX+20];
	fma.rn.f32 	%f14, %f168, %f121, %f9;
	ld.const.f32 	%f122, [c_sobelY+20];
	fma.rn.f32 	%f15, %f168, %f122, %f10;
	add.s32 	%r7, %r25, 1;
	setp.lt.u32 	%p46, %r7, %r18;
	min.u32 	%r46, %r7, %r4;
	mul.lo.s32 	%r47, %r46, %r12;
	cvt.s64.s32 	%rd62, %r47;
	add.s64 	%rd4, %rd1, %rd62;
	add.s64 	%rd5, %rd7, %rd50;
	and.pred  	%p47, %p1, %p46;
	@%p47 bra 	$L__BB1_13;
	min.s32 	%r48, %r6, %r3;
	max.s32 	%r49, %r48, 0;
	mul.wide.u32 	%rd63, %r49, 4;
	add.s64 	%rd64, %rd4, %rd63;
	ld.global.f32 	%f169, [%rd64];
	bra.uni 	$L__BB1_14;
$L__BB1_13:
	mul.wide.u32 	%rd65, %r6, 4;
	add.s64 	%rd66, %rd5, %rd65;
	ld.global.f32 	%f169, [%rd66];
$L__BB1_14:
	setp.gt.s32 	%p48, %r1, -1;
	setp.lt.u32 	%p49, %r7, %r18;
	ld.const.f32 	%f123, [c_sobelX+24];
	fma.rn.f32 	%f19, %f169, %f123, %f14;
	ld.const.f32 	%f124, [c_sobelY+24];
	fma.rn.f32 	%f20, %f169, %f124, %f15;
	and.pred  	%p50, %p48, %p49;
	@%p50 bra 	$L__BB1_16;
	min.s32 	%r50, %r1, %r3;
	max.s32 	%r51, %r50, 0;
	mul.wide.u32 	%rd67, %r51, 4;
	add.s64 	%rd68, %rd4, %rd67;
	ld.global.f32 	%f170, [%rd68];
	bra.uni 	$L__BB1_17;
$L__BB1_16:
	mul.wide.u32 	%rd69, %r1, 4;
	add.s64 	%rd70, %rd5, %rd69;
	ld.global.f32 	%f170, [%rd70];
$L__BB1_17:
	setp.lt.u32 	%p51, %r7, %r18;
	ld.const.f32 	%f125, [c_sobelX+28];
	fma.rn.f32 	%f24, %f170, %f125, %f19;
	ld.const.f32 	%f126, [c_sobelY+28];
	fma.rn.f32 	%f25, %f170, %f126, %f20;
	and.pred  	%p52, %p2, %p51;
	@%p52 bra 	$L__BB1_19;
	min.s32 	%r52, %r8, %r3;
	max.s32 	%r53, %r52, 0;
	mul.wide.u32 	%rd71, %r53, 4;
	add.s64 	%rd72, %rd4, %rd71;
	ld.global.f32 	%f171, [%rd72];
	bra.uni 	$L__BB1_20;
$L__BB1_19:
	mul.wide.u32 	%rd73, %r8, 4;
	add.s64 	%rd74, %rd5, %rd73;
	ld.global.f32 	%f171, [%rd74];
$L__BB1_20:
	ld.const.f32 	%f127, [c_sobelX+32];
	fma.rn.f32 	%f184, %f171, %f127, %f24;
	ld.const.f32 	%f128, [c_sobelY+32];
	fma.rn.f32 	%f185, %f171, %f128, %f25;
	bra.uni 	$L__BB1_49;
$L__BB1_21:
	mul.wide.u32 	%rd39, %r6, 4;
	add.s64 	%rd40, %rd3, %rd39;
	ld.global.f32 	%f172, [%rd40];
$L__BB1_22:
	setp.lt.u32 	%p38, %r5, %r18;
	ld.const.f32 	%f111, [c_sobelX];
	fma.rn.f32 	%f34, %f172, %f111, 0f00000000;
	ld.const.f32 	%f112, [c_sobelY];
	fma.rn.f32 	%f35, %f172, %f112, 0f00000000;
	setp.gt.s32 	%p39, %r1, -1;
	and.pred  	%p40, %p39, %p38;
	@%p40 bra 	$L__BB1_24;
	min.s32 	%r36, %r1, %r3;
	max.s32 	%r37, %r36, 0;
	mul.wide.u32 	%rd41, %r37, 4;
	add.s64 	%rd42, %rd2, %rd41;
	ld.global.f32 	%f173, [%rd42];
	bra.uni 	$L__BB1_25;
$L__BB1_24:
	mul.wide.u32 	%rd43, %r1, 4;
	add.s64 	%rd44, %rd3, %rd43;
	ld.global.f32 	%f173, [%rd44];
$L__BB1_25:
	setp.lt.u32 	%p41, %r5, %r18;
	ld.const.f32 	%f113, [c_sobelX+4];
	fma.rn.f32 	%f39, %f173, %f113, %f34;
	ld.const.f32 	%f114, [c_sobelY+4];
	fma.rn.f32 	%f40, %f173, %f114, %f35;
	add.s32 	%r8, %r1, 1;
	setp.gt.s32 	%p42, %r1, -2;
	setp.lt.s32 	%p43, %r8, %r15;
	and.pred  	%p2, %p42, %p43;
	and.pred  	%p44, %p2, %p41;
	@%p44 bra 	$L__BB1_27;
	min.s32 	%r38, %r8, %r3;
	max.s32 	%r39, %r38, 0;
	mul.wide.u32 	%rd45, %r39, 4;
	add.s64 	%rd46, %rd2, %rd45;
	ld.global.f32 	%f174, [%rd46];
	bra.uni 	$L__BB1_28;
$L__BB1_27:
	mul.wide.u32 	%rd47, %r8, 4;
	add.s64 	%rd48, %rd3, %rd47;
	ld.global.f32 	%f174, [%rd48];
$L__BB1_28:
	ld.const.f32 	%f115, [c_sobelX+8];
	fma.rn.f32 	%f44, %f174, %f115, %f39;
	ld.const.f32 	%f116, [c_sobelY+8];
	fma.rn.f32 	%f45, %f174, %f116, %f40;
	min.u32 	%r40, %r25, %r4;
	mul.lo.s32 	%r41, %r40, %r12;
	cvt.s64.s32 	%rd49, %r41;
	add.s64 	%rd6, %rd1, %rd49;
	cvt.s64.s32 	%rd50, %r12;
	add.s64 	%rd7, %rd3, %rd50;
	@%p1 bra 	$L__BB1_4;
	min.s32 	%r42, %r6, %r3;
	max.s32 	%r43, %r42, 0;
	mul.wide.u32 	%rd51, %r43, 4;
	add.s64 	%rd52, %rd6, %rd51;
	ld.global.f32 	%f166, [%rd52];
	bra.uni 	$L__BB1_5;
$L__BB1_30:
	add.s32 	%r9, %r25, -1;
	setp.ge.u32 	%p9, %r9, %r18;
	mul.lo.s32 	%r26, %r9, %r12;
	cvt.s64.s32 	%rd14, %r26;
	add.s64 	%rd8, %rd1, %rd14;
	setp.gt.s32 	%p10, %r1, 0;
	setp.le.s32 	%p11, %r1, %r15;
	and.pred  	%p3, %p10, %p11;
	not.pred 	%p12, %p3;
	mov.f32 	%f175, 0f00000000;
	or.pred  	%p13, %p12, %p9;
	@%p13 bra 	$L__BB1_32;
	add.s32 	%r27, %r1, -1;
	mul.wide.u32 	%rd15, %r27, 4;
	add.s64 	%rd16, %rd8, %rd15;
	ld.global.f32 	%f175, [%rd16];
$L__BB1_32:
	setp.ge.u32 	%p14, %r9, %r18;
	ld.const.f32 	%f86, [c_sobelX];
	fma.rn.f32 	%f48, %f175, %f86, 0f00000000;
	ld.const.f32 	%f87, [c_sobelY];
	fma.rn.f32 	%f49, %f175, %f87, 0f00000000;
	setp.lt.s32 	%p15, %r1, 0;
	mov.f32 	%f176, 0f00000000;
	or.pred  	%p16, %p15, %p14;
	@%p16 bra 	$L__BB1_34;
	mul.wide.u32 	%rd17, %r1, 4;
	add.s64 	%rd18, %rd8, %rd17;
	ld.global.f32 	%f176, [%rd18];
$L__BB1_34:
	setp.ge.u32 	%p17, %r9, %r18;
	ld.const.f32 	%f89, [c_sobelX+4];
	fma.rn.f32 	%f52, %f176, %f89, %f48;
	ld.const.f32 	%f90, [c_sobelY+4];
	fma.rn.f32 	%f53, %f176, %f90, %f49;
	add.s32 	%r10, %r1, 1;
	setp.gt.s32 	%p18, %r1, -2;
	setp.lt.s32 	%p19, %r10, %r15;
	and.pred  	%p4, %p18, %p19;
	not.pred 	%p20, %p4;
	mov.f32 	%f177, 0f00000000;
	or.pred  	%p21, %p20, %p17;
	@%p21 bra 	$L__BB1_36;
	mul.wide.u32 	%rd19, %r10, 4;
	add.s64 	%rd20, %rd8, %rd19;
	ld.global.f32 	%f177, [%rd20];
$L__BB1_36:
	ld.const.f32 	%f92, [c_sobelX+8];
	fma.rn.f32 	%f56, %f177, %f92, %f52;
	ld.const.f32 	%f93, [c_sobelY+8];
	fma.rn.f32 	%f57, %f177, %f93, %f53;
	cvt.s64.s32 	%rd21, %r12;
	add.s64 	%rd9, %rd8, %rd21;
	mov.f32 	%f178, 0f00000000;
	@%p12 bra 	$L__BB1_38;
	add.s32 	%r28, %r1, -1;
	mul.wide.u32 	%rd22, %r28, 4;
	add.s64 	%rd23, %rd9, %rd22;
	ld.global.f32 	%f178, [%rd23];
$L__BB1_38:
	setp.lt.s32 	%p23, %r1, 0;
	ld.const.f32 	%f95, [c_sobelX+12];
	fma.rn.f32 	%f60, %f178, %f95, %f56;
	ld.const.f32 	%f96, [c_sobelY+12];
	fma.rn.f32 	%f61, %f178, %f96, %f57;
	mov.f32 	%f179, 0f00000000;
	@%p23 bra 	$L__BB1_40;
	mul.wide.u32 	%rd24, %r1, 4;
	add.s64 	%rd25, %rd9, %rd24;
	ld.global.f32 	%f179, [%rd25];
$L__BB1_40:
	ld.const.f32 	%f98, [c_sobelX+16];
	fma.rn.f32 	%f64, %f179, %f98, %f60;
	ld.const.f32 	%f99, [c_sobelY+16];
	fma.rn.f32 	%f65, %f179, %f99, %f61;
	mov.f32 	%f180, 0f00000000;
	@%p20 bra 	$L__BB1_42;
	mul.wide.u32 	%rd26, %r10, 4;
	add.s64 	%rd27, %rd9, %rd26;
	ld.global.f32 	%f180, [%rd27];
$L__BB1_42:
	ld.const.f32 	%f101, [c_sobelX+20];
	fma.rn.f32 	%f68, %f180, %f101, %f64;
	ld.const.f32 	%f102, [c_sobelY+20];
	fma.rn.f32 	%f69, %f180, %f102, %f65;
	add.s32 	%r11, %r25, 1;
	setp.ge.u32 	%p25, %r11, %r18;
	add.s64 	%rd10, %rd9, %rd21;
	mov.f32 	%f181, 0f00000000;
	or.pred  	%p27, %p12, %p25;
	@%p27 bra 	$L__BB1_44;
	add.s32 	%r29, %r1, -1;
	mul.wide.u32 	%rd29, %r29, 4;
	add.s64 	%rd30, %rd10, %rd29;
	ld.global.f32 	%f181, [%rd30];
$L__BB1_44:
	setp.ge.u32 	%p28, %r11, %r18;
	setp.lt.s32 	%p29, %r1, 0;
	ld.const.f32 	%f104, [c_sobelX+24];
	fma.rn.f32 	%f72, %f181, %f104, %f68;
	ld.const.f32 	%f105, [c_sobelY+24];
	fma.rn.f32 	%f73, %f181, %f105, %f69;
	mov.f32 	%f182, 0f00000000;
	or.pred  	%p30, %p29, %p28;
	@%p30 bra 	$L__BB1_46;
	mul.wide.u32 	%rd31, %r1, 4;
	add.s64 	%rd32, %rd10, %rd31;
	ld.global.f32 	%f182, [%rd32];
$L__BB1_46:
	setp.ge.u32 	%p31, %r11, %r18;
	ld.const.f32 	%f107, [c_sobelX+28];
	fma.rn.f32 	%f76, %f182, %f107, %f72;
	ld.const.f32 	%f108, [c_sobelY+28];
	fma.rn.f32 	%f77, %f182, %f108, %f73;
	mov.f32 	%f183, 0f00000000;
	or.pred  	%p33, %p20, %p31;
	@%p33 bra 	$L__BB1_48;
	mul.wide.u32 	%rd33, %r10, 4;
	add.s64 	%rd34, %rd10, %rd33;
	ld.global.f32 	%f183, [%rd34];
$L__BB1_48:
	ld.const.f32 	%f109, [c_sobelX+32];
	fma.rn.f32 	%f184, %f183, %f109, %f76;
	ld.const.f32 	%f110, [c_sobelY+32];
	fma.rn.f32 	%f185, %f183, %f110, %f77;
$L__BB1_49:
	mul.f32 	%f129, %f185, %f185;
	fma.rn.f32 	%f130, %f184, %f184, %f129;
	sqrt.rn.f32 	%f131, %f130;
	abs.f32 	%f132, %f184;
	abs.f32 	%f133, %f185;
	setp.gt.f32 	%p53, %f133, %f132;
	selp.f32 	%f134, %f133, %f132, %p53;
	selp.f32 	%f135, %f132, %f133, %p53;
	div.rn.f32 	%f136, %f135, %f134;
	mul.f32 	%f137, %f136, %f136;
	fma.rn.f32 	%f138, %f137, 0f3B33710B, 0fBC807748;
	fma.rn.f32 	%f139, %f138, %f137, 0f3D2CDAB2;
	fma.rn.f32 	%f140, %f139, %f137, 0fBD992D10;
	fma.rn.f32 	%f141, %f140, %f137, 0f3DD9EA6C;
	fma.rn.f32 	%f142, %f141, %f137, 0fBE117CB1;
	fma.rn.f32 	%f143, %f142, %f137, 0f3E4CBCE0;
	fma.rn.f32 	%f144, %f143, %f137, 0fBEAAAA7D;
	mul.f32 	%f145, %f137, %f144;
	fma.rn.f32 	%f146, %f145, %f136, %f136;
	neg.f32 	%f147, %f146;
	fma.rn.f32 	%f148, 0f3F6EE581, 0f3FD774EB, %f147;
	selp.f32 	%f149, %f148, %f146, %p53;
	selp.f32 	%f150, 0f3F6EE581, 0f3FEEE581, %p53;
	selp.f32 	%f151, %f146, %f147, %p53;
	mov.b32 	%r54, %f184;
	fma.rn.f32 	%f152, %f150, 0f3FD774EB, %f151;
	setp.lt.s32 	%p54, %r54, 0;
	selp.f32 	%f153, %f152, %f149, %p54;
	add.f32 	%f154, %f132, %f133;
	setp.eq.f32 	%p55, %f134, 0f00000000;
	selp.f32 	%f155, 0f40490FDB, 0f00000000, %p54;
	setp.eq.f32 	%p56, %f132, %f133;
	selp.f32 	%f156, 0f4016CBE4, 0f3F490FDB, %p54;
	selp.f32 	%f157, %f156, %f153, %p56;
	selp.f32 	%f158, %f155, %f157, %p55;
	abs.f32 	%f159, %f154;
	setp.nan.f32 	%p57, %f159, %f159;
	copysign.f32 	%f160, %f185, %f158;
	selp.f32 	%f161, %f154, %f160, %p57;
	mul.f32 	%f162, %f161, 0f43340000;
	cvt.f64.f32 	%fd1, %f162;
	div.rn.f64 	%fd2, %fd1, 0d400921FB54442D18;
	cvt.rn.f32.f64 	%f163, %fd2;
	setp.lt.f32 	%p58, %f163, 0f00000000;
	add.f32 	%f164, %f163, 0f43340000;
	selp.f32 	%f165, %f164, %f163, %p58;
	mul.lo.s32 	%r55, %r13, %r25;
	cvt.s64.s32 	%rd75, %r55;
	cvta.to.global.u64 	%rd76, %rd11;
	add.s64 	%rd77, %rd76, %rd75;
	mul.lo.s32 	%r56, %r14, %r25;
	cvt.s64.s32 	%rd78, %r56;
	cvta.to.global.u64 	%rd79, %rd12;
	add.s64 	%rd80, %rd79, %rd78;
	mul.wide.s32 	%rd81, %r1, 4;
	add.s64 	%rd82, %rd77, %rd81;
	st.global.f32 	[%rd82], %f131;
	add.s64 	%rd83, %rd80, %rd81;
	st.global.f32 	[%rd83], %f165;
$L__BB1_50:
	ret;

}
	// .globl	_Z29cannyNonMaxSuppression_kernelPKfiS0_iPfiii
.visible .entry _Z29cannyNonMaxSuppression_kernelPKfiS0_iPfiii(
	.param .u64 .ptr .align 1 _Z29cannyNonMaxSuppression_kernelPKfiS0_iPfiii_param_0,
	.param .u32 _Z29cannyNonMaxSuppression_kernelPKfiS0_iPfiii_param_1,
	.param .u64 .ptr .align 1 _Z29cannyNonMaxSuppression_kernelPKfiS0_iPfiii_param_2,
	.param .u32 _Z29cannyNonMaxSuppression_kernelPKfiS0_iPfiii_param_3,
	.param .u64 .ptr .align 1 _Z29cannyNonMaxSuppression_kernelPKfiS0_iPfiii_param_4,
	.param .u32 _Z29cannyNonMaxSuppression_kernelPKfiS0_iPfiii_param_5,
	.param .u32 _Z29cannyNonMaxSuppression_kernelPKfiS0_iPfiii_param_6,
	.param .u32 _Z29cannyNonMaxSuppression_kernelPKfiS0_iPfiii_param_7
)
{
	.reg .pred 	%p<34>;
	.reg .b32 	%r<44>;
	.reg .b32 	%f<13>;
	.reg .b64 	%rd<28>;

	ld.param.u64 	%rd5, [_Z29cannyNonMaxSuppression_kernelPKfiS0_iPfiii_param_0];
	ld.param.u32 	%r15, [_Z29cannyNonMaxSuppression_kernelPKfiS0_iPfiii_param_1];
	ld.param.u64 	%rd3, [_Z29cannyNonMaxSuppression_kernelPKfiS0_iPfiii_param_2];
	ld.param.u32 	%r16, [_Z29cannyNonMaxSuppression_kernelPKfiS0_iPfiii_param_3];
	ld.param.u64 	%rd4, [_Z29cannyNonMaxSuppression_kernelPKfiS0_iPfiii_param_4];
	ld.param.u32 	%r17, [_Z29cannyNonMaxSuppression_kernelPKfiS0_iPfiii_param_5];
	ld.param.u32 	%r18, [_Z29cannyNonMaxSuppression_kernelPKfiS0_iPfiii_param_6];
	ld.param.u32 	%r20, [_Z29cannyNonMaxSuppression_kernelPKfiS0_iPfiii_param_7];
	cvta.to.global.u64 	%rd1, %rd5;
	mov.u32 	%r21, %ctaid.x;
	mov.u32 	%r22, %ntid.x;
	mov.u32 	%r23, %tid.x;
	mad.lo.s32 	%r1, %r21, %r22, %r23;
	mov.u32 	%r24, %ctaid.y;
	mov.u32 	%r25, %ntid.y;
	mov.u32 	%r26, %tid.y;
	mad.lo.s32 	%r27, %r24, %r25, %r26;
	setp.ge.s32 	%p1, %r1, %r18;
	setp.ge.s32 	%p2, %r27, %r20;
	or.pred  	%p3, %p1, %p2;
	@%p3 bra 	$L__BB2_11;
	cvta.to.global.u64 	%rd6, %rd3;
	cvta.to.global.u64 	%rd7, %rd4;
	mul.lo.s32 	%r31, %r15, %r27;
	cvt.s64.s32 	%rd8, %r31;
	add.s64 	%rd9, %rd1, %rd8;
	mul.lo.s32 	%r32, %r16, %r27;
	cvt.s64.s32 	%rd10, %r32;
	add.s64 	%rd11, %rd6, %rd10;
	mul.lo.s32 	%r33, %r17, %r27;
	cvt.s64.s32 	%rd12, %r33;
	add.s64 	%rd2, %rd7, %rd12;
	mul.wide.s32 	%rd13, %r1, 4;
	add.s64 	%rd14, %rd9, %rd13;
	ld.global.f32 	%f1, [%rd14];
	add.s64 	%rd15, %rd11, %rd13;
	ld.global.f32 	%f7, [%rd15];
	setp.gt.f32 	%p4, %f7, 0f43340000;
	add.f32 	%f8, %f7, 0fC3340000;
	selp.f32 	%f2, %f8, %f7, %p4;
	setp.ge.f32 	%p5, %f2, 0f00000000;
	setp.lt.f32 	%p6, %f2, 0f41B40000;
	and.pred  	%p7, %p5, %p6;
	mov.b32 	%r42, -1;
	mov.b32 	%r41, 0;
	mov.b32 	%r40, 1;
	mov.u32 	%r43, %r41;
	@%p7 bra 	$L__BB2_4;
	setp.ge.f32 	%p8, %f2, 0f431D8000;
	setp.le.f32 	%p9, %f2, 0f43340000;
	and.pred  	%p10, %p8, %p9;
	@%p10 bra 	$L__BB2_4;
	setp.ge.f32 	%p11, %f2, 0f41B40000;
	setp.lt.f32 	%p12, %f2, 0f42870000;
	and.pred  	%p13, %p11, %p12;
	selp.u32 	%r40, 1, 0, %p13;
	selp.b32 	%r41, -1, 1, %p13;
	selp.s32 	%r42, -1, 0, %p13;
	selp.b32 	%r43, 1, -1, %p13;
$L__BB2_4:
	add.s32 	%r11, %r40, %r1;
	add.s32 	%r12, %r41, %r27;
	add.s32 	%r13, %r42, %r1;
	add.s32 	%r14, %r43, %r27;
	setp.gt.s32 	%p14, %r11, -1;
	setp.lt.s32 	%p15, %r11, %r18;
	and.pred  	%p16, %p14, %p15;
	setp.gt.s32 	%p17, %r12, -1;
	setp.lt.s32 	%p18, %r12, %r20;
	and.pred  	%p19, %p17, %p18;
	and.pred  	%p21, %p16, %p19;
	mov.f32 	%f11, 0f00000000;
	not.pred 	%p22, %p21;
	@%p22 bra 	$L__BB2_6;
	mul.lo.s32 	%r37, %r12, %r15;
	cvt.s64.s32 	%rd16, %r37;
	add.s64 	%rd17, %rd1, %rd16;
	mul.wide.u32 	%rd18, %r11, 4;
	add.s64 	%rd19, %rd17, %rd18;
	ld.global.f32 	%f11, [%rd19];
$L__BB2_6:
	setp.gt.s32 	%p23, %r13, -1;
	setp.lt.s32 	%p24, %r13, %r18;
	and.pred  	%p25, %p23, %p24;
	setp.gt.s32 	%p26, %r14, -1;
	setp.lt.s32 	%p27, %r14, %r20;
	and.pred  	%p28, %p26, %p27;
	and.pred  	%p29, %p25, %p28;
	mov.f32 	%f12, 0f00000000;
	not.pred 	%p30, %p29;
	@%p30 bra 	$L__BB2_8;
	mul.lo.s32 	%r38, %r14, %r15;
	cvt.s64.s32 	%rd20, %r38;
	add.s64 	%rd21, %rd1, %rd20;
	mul.wide.u32 	%rd22, %r13, 4;
	add.s64 	%rd23, %rd21, %rd22;
	ld.global.f32 	%f12, [%rd23];
$L__BB2_8:
	setp.ltu.f32 	%p31, %f1, %f11;
	setp.ltu.f32 	%p32, %f1, %f12;
	or.pred  	%p33, %p31, %p32;
	@%p33 bra 	$L__BB2_10;
	add.s64 	%rd27, %rd2, %rd13;
	st.global.f32 	[%rd27], %f1;
	bra.uni 	$L__BB2_11;
$L__BB2_10:
	add.s64 	%rd25, %rd2, %rd13;
	mov.b32 	%r39, 0;
	st.global.u32 	[%rd25], %r39;
$L__BB2_11:
	ret;

}
	// .globl	_Z27cannyDoubleThreshold_kernelPKfiPhiiiff
.visible .entry _Z27cannyDoubleThreshold_kernelPKfiPhiiiff(
	.param .u64 .ptr .align 1 _Z27cannyDoubleThreshold_kernelPKfiPhiiiff_param_0,
	.param .u32 _Z27cannyDoubleThreshold_kernelPKfiPhiiiff_param_1,
	.param .u64 .ptr .align 1 _Z27cannyDoubleThreshold_kernelPKfiPhiiiff_param_2,
	.param .u32 _Z27cannyDoubleThreshold_kernelPKfiPhiiiff_param_3,
	.param .u32 _Z27cannyDoubleThreshold_kernelPKfiPhiiiff_param_4,
	.param .u32 _Z27cannyDoubleThreshold_kernelPKfiPhiiiff_param_5,
	.param .f32 _Z27cannyDoubleThreshold_kernelPKfiPhiiiff_param_6,
	.param .f32 _Z27cannyDoubleThreshold_kernelPKfiPhiiiff_param_7
)
{
	.reg .pred 	%p<6>;
	.reg .b16 	%rs<4>;
	.reg .b32 	%r<17>;
	.reg .b32 	%f<4>;
	.reg .b64 	%rd<17>;

	ld.param.u64 	%rd2, [_Z27cannyDoubleThreshold_kernelPKfiPhiiiff_param_0];
	ld.param.u32 	%r3, [_Z27cannyDoubleThreshold_kernelPKfiPhiiiff_param_1];
	ld.param.u64 	%rd3, [_Z27cannyDoubleThreshold_kernelPKfiPhiiiff_param_2];
	ld.param.u32 	%r4, [_Z27cannyDoubleThreshold_kernelPKfiPhiiiff_param_3];
	ld.param.u32 	%r5, [_Z27cannyDoubleThreshold_kernelPKfiPhiiiff_param_4];
	ld.param.u32 	%r6, [_Z27cannyDoubleThreshold_kernelPKfiPhiiiff_param_5];
	ld.param.f32 	%f2, [_Z27cannyDoubleThreshold_kernelPKfiPhiiiff_param_6];
	ld.param.f32 	%f3, [_Z27cannyDoubleThreshold_kernelPKfiPhiiiff_param_7];
	mov.u32 	%r8, %ctaid.x;
	mov.u32 	%r9, %ntid.x;
	mov.u32 	%r10, %tid.x;
	mad.lo.s32 	%r1, %r8, %r9, %r10;
	mov.u32 	%r11, %ctaid.y;
	mov.u32 	%r12, %ntid.y;
	mov.u32 	%r13, %tid.y;
	mad.lo.s32 	%r14, %r11, %r12, %r13;
	setp.ge.s32 	%p1, %r1, %r5;
	setp.ge.s32 	%p2, %r14, %r6;
	or.pred  	%p3, %p1, %p2;
	@%p3 bra 	$L__BB3_6;
	cvta.to.global.u64 	%rd4, %rd2;
	cvta.to.global.u64 	%rd5, %rd3;
	mul.lo.s32 	%r15, %r3, %r14;
	cvt.s64.s32 	%rd6, %r15;
	add.s64 	%rd7, %rd4, %rd6;
	mul.lo.s32 	%r16, %r4, %r14;
	cvt.s64.s32 	%rd8, %r16;
	add.s64 	%rd1, %rd5, %rd8;
	mul.wide.s32 	%rd9, %r1, 4;
	add.s64 	%rd10, %rd7, %rd9;
	ld.global.f32 	%f1, [%rd10];
	setp.ltu.f32 	%p4, %f1, %f3;
	@%p4 bra 	$L__BB3_3;
	cvt.s64.s32 	%rd11, %r1;
	add.s64 	%rd12, %rd1, %rd11;
	mov.b16 	%rs1, 255;
	st.global.u8 	[%rd12], %rs1;
	bra.uni 	$L__BB3_6;
$L__BB3_3:
	setp.ltu.f32 	%p5, %f1, %f2;
	@%p5 bra 	$L__BB3_5;
	cvt.s64.s32 	%rd13, %r1;
	add.s64 	%rd14, %rd1, %rd13;
	mov.b16 	%rs2, 128;
	st.global.u8 	[%rd14], %rs2;
	bra.uni 	$L__BB3_6;
$L__BB3_5:
	cvt.s64.s32 	%rd15, %r1;
	add.s64 	%rd16, %rd1, %rd15;
	mov.b16 	%rs3, 0;
	st.global.u8 	[%rd16], %rs3;
$L__BB3_6:
	ret;

}
	// .globl	_Z23cannyEdgeTracing_kernelPhiii
.visible .entry _Z23cannyEdgeTracing_kernelPhiii(
	.param .u64 .ptr .align 1 _Z23cannyEdgeTracing_kernelPhiii_param_0,
	.param .u32 _Z23cannyEdgeTracing_kernelPhiii_param_1,
	.param .u32 _Z23cannyEdgeTracing_kernelPhiii_param_2,
	.param .u32 _Z23cannyEdgeTracing_kernelPhiii_param_3
)
{
	.reg .pred 	%p<39>;
	.reg .b16 	%rs<15>;
	.reg .b32 	%r<26>;
	.reg .b64 	%rd<33>;

	ld.param.u64 	%rd6, [_Z23cannyEdgeTracing_kernelPhiii_param_0];
	ld.param.u32 	%r6, [_Z23cannyEdgeTracing_kernelPhiii_param_1];
	ld.param.u32 	%r7, [_Z23cannyEdgeTracing_kernelPhiii_param_2];
	ld.param.u32 	%r9, [_Z23cannyEdgeTracing_kernelPhiii_param_3];
	cvta.to.global.u64 	%rd1, %rd6;
	mov.u32 	%r10, %ctaid.x;
	mov.u32 	%r11, %ntid.x;
	mov.u32 	%r12, %tid.x;
	mad.lo.s32 	%r1, %r10, %r11, %r12;
	mov.u32 	%r13, %ctaid.y;
	mov.u32 	%r14, %ntid.y;
	mov.u32 	%r15, %tid.y;
	mad.lo.s32 	%r16, %r13, %r14, %r15;
	setp.ge.s32 	%p3, %r1, %r7;
	setp.ge.s32 	%p4, %r16, %r9;
	or.pred  	%p5, %p3, %p4;
	@%p5 bra 	$L__BB4_20;
	mul.lo.s32 	%r17, %r6, %r16;
	cvt.s64.s32 	%rd2, %r17;
	cvt.s64.s32 	%rd7, %r1;
	add.s64 	%rd8, %rd2, %rd7;
	add.s64 	%rd3, %rd1, %rd8;
	ld.global.u8 	%rs2, [%rd3];
	setp.ne.s16 	%p6, %rs2, 128;
	@%p6 bra 	$L__BB4_20;
	cvt.u32.u64 	%r18, %rd2;
	add.s32 	%r3, %r16, -1;
	setp.ge.u32 	%p7, %r3, %r9;
	sub.s32 	%r19, %r18, %r6;
	cvt.s64.s32 	%rd4, %r19;
	setp.gt.s32 	%p8, %r1, 0;
	setp.le.s32 	%p9, %r1, %r7;
	and.pred  	%p1, %p8, %p9;
	not.pred 	%p10, %p1;
	or.pred  	%p11, %p10, %p7;
	@%p11 bra 	$L__BB4_4;
	add.s32 	%r20, %r1, -1;
	cvt.u64.u32 	%rd9, %r20;
	add.s64 	%rd10, %rd9, %rd4;
	add.s64 	%rd11, %rd1, %rd10;
	ld.global.u8 	%rs3, [%rd11];
	setp.eq.s16 	%p12, %rs3, 255;
	@%p12 bra 	$L__BB4_18;
$L__BB4_4:
	setp.ge.u32 	%p13, %r3, %r9;
	setp.lt.s32 	%p14, %r1, 0;
	or.pred  	%p15, %p14, %p13;
	@%p15 bra 	$L__BB4_6;
	cvt.u64.u32 	%rd12, %r1;
	add.s64 	%rd13, %rd12, %rd4;
	add.s64 	%rd14, %rd1, %rd13;
	ld.global.u8 	%rs4, [%rd14];
	setp.eq.s16 	%p16, %rs4, 255;
	@%p16 bra 	$L__BB4_18;
$L__BB4_6:
	setp.ge.u32 	%p17, %r3, %r9;
	add.s32 	%r4, %r1, 1;
	setp.gt.s32 	%p18, %r1, -2;
	setp.lt.s32 	%p19, %r4, %r7;
	and.pred  	%p2, %p18, %p19;
	not.pred 	%p20, %p2;
	or.pred  	%p21, %p20, %p17;
	@%p21 bra 	$L__BB4_8;
	cvt.u64.u32 	%rd15, %r4;
	add.s64 	%rd16, %rd15, %rd4;
	add.s64 	%rd17, %rd1, %rd16;
	ld.global.u8 	%rs5, [%rd17];
	setp.eq.s16 	%p22, %rs5, 255;
	@%p22 bra 	$L__BB4_18;
$L__BB4_8:
	@%p10 bra 	$L__BB4_10;
	add.s32 	%r21, %r1, -1;
	cvt.u64.u32 	%rd18, %r21;
	add.s64 	%rd19, %rd18, %rd2;
	add.s64 	%rd20, %rd1, %rd19;
	ld.global.u8 	%rs6, [%rd20];
	setp.eq.s16 	%p24, %rs6, 255;
	@%p24 bra 	$L__BB4_18;
$L__BB4_10:
	@%p20 bra 	$L__BB4_12;
	cvt.u64.u32 	%rd21, %r4;
	add.s64 	%rd22, %rd21, %rd2;
	add.s64 	%rd23, %rd1, %rd22;
	ld.global.u8 	%rs7, [%rd23];
	setp.eq.s16 	%p26, %rs7, 255;
	@%p26 bra 	$L__BB4_18;
$L__BB4_12:
	cvt.u32.u64 	%r22, %rd4;
	add.s32 	%r5, %r16, 1;
	setp.ge.u32 	%p27, %r5, %r9;
	shl.b32 	%r23, %r6, 1;
	add.s32 	%r24, %r22, %r23;
	cvt.s64.s32 	%rd5, %r24;
	or.pred  	%p29, %p10, %p27;
	@%p29 bra 	$L__BB4_14;
	add.s32 	%r25, %r1, -1;
	cvt.u64.u32 	%rd24, %r25;
	add.s64 	%rd25, %rd24, %rd5;
	add.s64 	%rd26, %rd1, %rd25;
	ld.global.u8 	%rs8, [%rd26];
	setp.eq.s16 	%p30, %rs8, 255;
	@%p30 bra 	$L__BB4_18;
$L__BB4_14:
	setp.ge.u32 	%p31, %r5, %r9;
	setp.lt.s32 	%p32, %r1, 0;
	or.pred  	%p33, %p32, %p31;
	@%p33 bra 	$L__BB4_16;
	cvt.u64.u32 	%rd27, %r1;
	add.s64 	%rd28, %rd27, %rd5;
	add.s64 	%rd29, %rd1, %rd28;
	ld.global.u8 	%rs9, [%rd29];
	setp.eq.s16 	%p34, %rs9, 255;
	@%p34 bra 	$L__BB4_18;
$L__BB4_16:
	setp.ge.u32 	%p35, %r5, %r9;
	mov.b16 	%rs14, 0;
	or.pred  	%p37, %p20, %p35;
	@%p37 bra 	$L__BB4_19;
	cvt.u64.u32 	%rd30, %r4;
	add.s64 	%rd31, %rd30, %rd5;
	add.s64 	%rd32, %rd1, %rd31;
	ld.global.u8 	%rs12, [%rd32];
	setp.ne.s16 	%p38, %rs12, 255;
	@%p38 bra 	$L__BB4_19;
$L__BB4_18:
	mov.b16 	%rs14, 255;
$L__BB4_19:
	st.global.u8 	[%rd3], %rs14;
$L__BB4_20:
	ret;

}


// ===== COMPILED SASS (sm_100) =====

	.target	sm_100

	.elftype	@"ET_EXEC"


//--------------------- .note.nv.tkinfo           --------------------------
	.section	.note.nv.tkinfo,"",@"SHT_NOTE"
	.sectionflags	@"SHF_NOTE_NV_TKINFO"
	.tkinfo
        /*0018*/ 	.word	0x00000002
        /*0030*/ 	.string	""
        /*0030*/ 	.string	"ptxas"
        /*0030*/ 	.string	"Cuda compilation tools, release 13.0, V13.0.88"
        /*0030*/ 	.string	"Build cuda_13.0.r13.0/compiler.36424714_0"
        /*0030*/ 	.string	"-arch sm_100 -m 64 "



//--------------------- .note.nv.cuinfo           --------------------------
	.section	.note.nv.cuinfo,"",@"SHT_NOTE"
	.sectionflags	@"SHF_NOTE_NV_CUINFO"
        /*0018*/ 	.short	0x0002
        /*001a*/ 	.short	0x0064
        /*001c*/ 	.short	0x0082
	.zero		2


//--------------------- .nv.info                  --------------------------
	.section	.nv.info,"",@"SHT_CUDA_INFO"
	.align	4


	//----- nvinfo : EIATTR_REGCOUNT
	.align		4
        /*0000*/ 	.byte	0x04, 0x2f
        /*0002*/ 	.short	(.L_5 - .L_4)
	.align		4
.L_4:
        /*0004*/ 	.word	index@(_Z24cannyGaussianBlur_kernelPKhiPfiii12NppiMaskSize14NppiBorderType)
        /*0008*/ 	.word	0x00000020


	//----- nvinfo : EIATTR_FRAME_SIZE
	.align		4
.L_5:
        /*000c*/ 	.byte	0x04, 0x11
        /*000e*/ 	.short	(.L_7 - .L_6)
	.align		4
.L_6:
        /*0010*/ 	.word	index@(_Z24cannyGaussianBlur_kernelPKhiPfiii12NppiMaskSize14NppiBorderType)
        /*0014*/ 	.word	0x00000000


	//----- nvinfo : EIATTR_REGCOUNT
	.align		4
.L_7:
        /*0018*/ 	.byte	0x04, 0x2f
        /*001a*/ 	.short	(.L_9 - .L_8)
	.align		4
.L_8:
        /*001c*/ 	.word	index@(_Z25cannySobelGradient_kernelPKfiPfiS1_iii14NppiBorderType)
        /*0020*/ 	.word	0x00000020


	//----- nvinfo : EIATTR_FRAME_SIZE
	.align		4
.L_9:
        /*0024*/ 	.byte	0x04, 0x11
        /*0026*/ 	.short	(.L_11 - .L_10)
	.align		4
.L_10:
        /*0028*/ 	.word	index@($__internal_2_$__cuda_sm3x_div_rn_noftz_f32_slowpath)
        /*002c*/ 	.word	0x00000000


	//----- nvinfo : EIATTR_FRAME_SIZE
	.align		4
.L_11:
        /*0030*/ 	.byte	0x04, 0x11
        /*0032*/ 	.short	(.L_13 - .L_12)
	.align		4
.L_12:
        /*0034*/ 	.word	index@($__internal_1_$__cuda_sm20_sqrt_rn_f32_slowpath)
        /*0038*/ 	.word	0x00000000


	//----- nvinfo : EIATTR_FRAME_SIZE
	.align		4
.L_13:
        /*003c*/ 	.byte	0x04, 0x11
        /*003e*/ 	.short	(.L_15 - .L_14)
	.align		4
.L_14:
        /*0040*/ 	.word	index@($__internal_0_$__cuda_sm20_div_rn_f64_full)
        /*0044*/ 	.word	0x00000000


	//----- nvinfo : EIATTR_FRAME_SIZE
	.align		4
.L_15:
        /*0048*/ 	.byte	0x04, 0x11
        /*004a*/ 	.short	(.L_17 - .L_16)
	.align		4
.L_16:
        /*004c*/ 	.word	index@(_Z25cannySobelGradient_kernelPKfiPfiS1_iii14NppiBorderType)
        /*0050*/ 	.word	0x00000000


	//----- nvinfo : EIATTR_REGCOUNT
	.align		4
.L_17:
        /*0054*/ 	.byte	0x04, 0x2f
        /*0056*/ 	.short	(.L_19 - .L_18)
	.align		4
.L_18:
        /*0058*/ 	.word	index@(_Z29cannyNonMaxSuppression_kernelPKfiS0_iPfiii)
        /*005c*/ 	.word	0x00000010


	//----- nvinfo : EIATTR_FRAME_SIZE
	.align		4
.L_19:
        /*0060*/ 	.byte	0x04, 0x11
        /*0062*/ 	.short	(.L_21 - .L_20)
	.align		4
.L_20:
        /*0064*/ 	.word	index@(_Z29cannyNonMaxSuppression_kernelPKfiS0_iPfiii)
        /*0068*/ 	.word	0x00000000


	//----- nvinfo : EIATTR_REGCOUNT
	.align		4
.L_21:
        /*006c*/ 	.byte	0x04, 0x2f
        /*006e*/ 	.short	(.L_23 - .L_22)
	.align		4
.L_22:
        /*0070*/ 	.word	index@(_Z27cannyDoubleThreshold_kernelPKfiPhiiiff)
        /*0074*/ 	.word	0x0000000b


	//----- nvinfo : EIATTR_FRAME_SIZE
	.align		4
.L_23:
        /*0078*/ 	.byte	0x04, 0x11
        /*007a*/ 	.short	(.L_25 - .L_24)
	.align		4
.L_24:
        /*007c*/ 	.word	index@(_Z27cannyDoubleThreshold_kernelPKfiPhiiiff)
        /*0080*/ 	.word	0x00000000


	//----- nvinfo : EIATTR_REGCOUNT
	.align		4
.L_25:
        /*0084*/ 	.byte	0x04, 0x2f
        /*0086*/ 	.short	(.L_27 - .L_26)
	.align		4
.L_26:
        /*0088*/ 	.word	index@(_Z23cannyEdgeTracing_kernelPhiii)
        /*008c*/ 	.word	0x00000010


	//----- nvinfo : EIATTR_FRAME_SIZE
	.align		4
.L_27:
        /*0090*/ 	.byte	0x04, 0x11
        /*0092*/ 	.short	(.L_29 - .L_28)
	.align		4
.L_28:
        /*0094*/ 	.word	index@(_Z23cannyEdgeTracing_kernelPhiii)
        /*0098*/ 	.word	0x00000000


	//----- nvinfo : EIATTR_MIN_STACK_SIZE
	.align		4
.L_29:
        /*009c*/ 	.byte	0x04, 0x12
        /*009e*/ 	.short	(.L_31 - .L_30)
	.align		4
.L_30:
        /*00a0*/ 	.word	index@(_Z23cannyEdgeTracing_kernelPhiii)
        /*00a4*/ 	.word	0x00000000


	//----- nvinfo : EIATTR_MIN_STACK_SIZE
	.align		4
.L_31:
        /*00a8*/ 	.byte	0x04, 0x12
        /*00aa*/ 	.short	(.L_33 - .L_32)
	.align		4
.L_32:
        /*00ac*/ 	.word	index@(_Z27cannyDoubleThreshold_kernelPKfiPhiiiff)
        /*00b0*/ 	.word	0x00000000


	//----- nvinfo : EIATTR_MIN_STACK_SIZE
	.align		4
.L_33:
        /*00b4*/ 	.byte	0x04, 0x12
        /*00b6*/ 	.short	(.L_35 - .L_34)
	.align		4
.L_34:
        /*00b8*/ 	.word	index@(_Z29cannyNonMaxSuppression_kernelPKfiS0_iPfiii)
        /*00bc*/ 	.word	0x00000000


	//----- nvinfo : EIATTR_MIN_STACK_SIZE
	.align		4
.L_35:
        /*00c0*/ 	.byte	0x04, 0x12
        /*00c2*/ 	.short	(.L_37 - .L_36)
	.align		4
.L_36:
        /*00c4*/ 	.word	index@(_Z25cannySobelGradient_kernelPKfiPfiS1_iii14NppiBorderType)
        /*00c8*/ 	.word	0x00000000


	//----- nvinfo : EIATTR_MIN_STACK_SIZE
	.align		4
.L_37:
        /*00cc*/ 	.byte	0x04, 0x12
        /*00ce*/ 	.short	(.L_39 - .L_38)
	.align		4
.L_38:
        /*00d0*/ 	.word	index@(_Z24cannyGaussianBlur_kernelPKhiPfiii12NppiMaskSize14NppiBorderType)
        /*00d4*/ 	.word	0x00000000
.L_39:


//--------------------- .nv.compat                --------------------------
	.section	.nv.compat,"",@"SHT_CUDA_COMPAT_INFO"
	.align	4
        /*0000*/ 	.byte	0x02, 0x09, 0x00, 0x00, 0x02, 0x02, 0x01, 0x00, 0x02, 0x05, 0x05, 0x00, 0x03, 0x07, 0x01, 0x01
        /*0010*/ 	.byte	0x02, 0x03, 0x00, 0x00, 0x02, 0x06, 0x01, 0x00, 0x04, 0x0b, 0x08, 0x00, 0x01, 0x00, 0x00, 0x00
        /*0020*/ 	.byte	0x00, 0x00, 0x00, 0x00


//--------------------- .nv.info._Z23cannyEdgeTracing_kernelPhiii --------------------------
	.section	.nv.info._Z23cannyEdgeTracing_kernelPhiii,"",@"SHT_CUDA_INFO"
	.sectionflags	@""
	.align	4


	//----- nvinfo : EIATTR_CUDA_API_VERSION
	.align		4
        /*0000*/ 	.byte	0x04, 0x37
        /*0002*/ 	.short	(.L_41 - .L_40)
.L_40:
        /*0004*/ 	.word	0x00000082


	//----- nvinfo : EIATTR_KPARAM_INFO
	.align		4
.L_41:
        /*0008*/ 	.byte	0x04, 0x17
        /*000a*/ 	.short	(.L_43 - .L_42)
.L_42:
        /*000c*/ 	.word	0x00000000
        /*0010*/ 	.short	0x0003
        /*0012*/ 	.short	0x0010
        /*0014*/ 	.byte	0x00, 0xf0, 0x11, 0x00


	//----- nvinfo : EIATTR_KPARAM_INFO
	.align		4
.L_43:
        /*0018*/ 	.byte	0x04, 0x17
        /*001a*/ 	.short	(.L_45 - .L_44)
.L_44:
        /*001c*/ 	.word	0x00000000
        /*0020*/ 	.short	0x0002
        /*0022*/ 	.short	0x000c
        /*0024*/ 	.byte	0x00, 0xf0, 0x11, 0x00


	//----- nvinfo : EIATTR_KPARAM_INFO
	.align		4
.L_45:
        /*0028*/ 	.byte	0x04, 0x17
        /*002a*/ 	.short	(.L_47 - .L_46)
.L_46:
        /*002c*/ 	.word	0x00000000
        /*0030*/ 	.short	0x0001
        /*0032*/ 	.short	0x0008
        /*0034*/ 	.byte	0x00, 0xf0, 0x11, 0x00


	//----- nvinfo : EIATTR_KPARAM_INFO
	.align		4
.L_47:
        /*0038*/ 	.byte	0x04, 0x17
        /*003a*/ 	.short	(.L_49 - .L_48)
.L_48:
        /*003c*/ 	.word	0x00000000
        /*0040*/ 	.short	0x0000
        /*0042*/ 	.short	0x0000
        /*0044*/ 	.byte	0x00, 0xf5, 0x21, 0x00


	//----- nvinfo : EIATTR_SPARSE_MMA_MASK
	.align		4
.L_49:
        /*0048*/ 	.byte	0x03, 0x50
        /*004a*/ 	.short	0x0000


	//----- nvinfo : EIATTR_MAXREG_COUNT
	.align		4
        /*004c*/ 	.byte	0x03, 0x1b
        /*004e*/ 	.short	0x00ff


	//----- nvinfo : EIATTR_MERCURY_ISA_VERSION
	.align		4
        /*0050*/ 	.byte	0x03, 0x5f
        /*0052*/ 	.short	0x0101


	//----- nvinfo : EIATTR_VRC_CTA_INIT_COUNT
	.align		4
        /*0054*/ 	.byte	0x02, 0x4a
	.zero		1
	.zero		1


	//----- nvinfo : EIATTR_EXIT_INSTR_OFFSETS
	.align		4
        /*0058*/ 	.byte	0x04, 0x1c
        /*005a*/ 	.short	(.L_51 - .L_50)


	//   ....[0]....
.L_50:
        /*005c*/ 	.word	0x000000d0


	//   ....[1]....
        /*0060*/ 	.word	0x00000180


	//   ....[2]....
        /*0064*/ 	.word	0x00000640


	//----- nvinfo : EIATTR_CRS_STACK_SIZE
	.align		4
.L_51:
        /*0068*/ 	.byte	0x04, 0x1e
        /*006a*/ 	.short	(.L_53 - .L_52)
.L_52:
        /*006c*/ 	.word	0x00000000


	//----- nvinfo : EIATTR_CBANK_PARAM_SIZE
	.align		4
.L_53:
        /*0070*/ 	.byte	0x03, 0x19
        /*0072*/ 	.short	0x0014


	//----- nvinfo : EIATTR_PARAM_CBANK
	.align		4
        /*0074*/ 	.byte	0x04, 0x0a
        /*0076*/ 	.short	(.L_55 - .L_54)
	.align		4
.L_54:
        /*0078*/ 	.word	index@(.nv.constant0._Z23cannyEdgeTracing_kernelPhiii)
        /*007c*/ 	.short	0x0380
        /*007e*/ 	.short	0x0014


	//----- nvinfo : EIATTR_SW_WAR
	.align		4
.L_55:
        /*0080*/ 	.byte	0x04, 0x36
        /*0082*/ 	.short	(.L_57 - .L_56)
.L_56:
        /*0084*/ 	.word	0x00000008
.L_57:


//--------------------- .nv.info._Z27cannyDoubleThreshold_kernelPKfiPhiiiff --------------------------
	.section	.nv.info._Z27cannyDoubleThreshold_kernelPKfiPhiiiff,"",@"SHT_CUDA_INFO"
	.sectionflags	@""
	.align	4


	//----- nvinfo : EIATTR_CUDA_API_VERSION
	.align		4
        /*0000*/ 	.byte	0x04, 0x37
        /*0002*/ 	.short	(.L_59 - .L_58)
.L_58:
        /*0004*/ 	.word	0x00000082


	//----- nvinfo : EIATTR_KPARAM_INFO
	.align		4
.L_59:
        /*0008*/ 	.byte	0x04, 0x17
        /*000a*/ 	.short	(.L_61 - .L_60)
.L_60:
        /*000c*/ 	.word	0x00000000
        /*0010*/ 	.short	0x0007
        /*0012*/ 	.short	0x0028
        /*0014*/ 	.byte	0x00, 0xf0, 0x11, 0x00


	//----- nvinfo : EIATTR_KPARAM_INFO
	.align		4
.L_61:
        /*0018*/ 	.byte	0x04, 0x17
        /*001a*/ 	.short	(.L_63 - .L_62)
.L_62:
        /*001c*/ 	.word	0x00000000
        /*0020*/ 	.short	0x0006
        /*0022*/ 	.short	0x0024
        /*0024*/ 	.byte	0x00, 0xf0, 0x11, 0x00


	//----- nvinfo : EIATTR_KPARAM_INFO
	.align		4
.L_63:
        /*0028*/ 	.byte	0x04, 0x17
        /*002a*/ 	.short	(.L_65 - .L_64)
.L_64:
        /*002c*/ 	.word	0x00000000
        /*0030*/ 	.short	0x0005
        /*0032*/ 	.short	0x0020
        /*0034*/ 	.byte	0x00, 0xf0, 0x11, 0x00


	//----- nvinfo : EIATTR_KPARAM_INFO
	.align		4
.L_65:
        /*0038*/ 	.byte	0x04, 0x17
        /*003a*/ 	.short	(.L_67 - .L_66)
.L_66:
        /*003c*/ 	.word	0x00000000
        /*0040*/ 	.short	0x0004
        /*0042*/ 	.short	0x001c
        /*0044*/ 	.byte	0x00, 0xf0, 0x11, 0x00


	//----- nvinfo : EIATTR_KPARAM_INFO
	.align		4
.L_67:
        /*0048*/ 	.byte	0x04, 0x17
        /*004a*/ 	.short	(.L_69 - .L_68)
.L_68:
        /*004c*/ 	.word	0x00000000
        /*0050*/ 	.short	0x0003
        /*0052*/ 	.short	0x0018
        /*0054*/ 	.byte	0x00, 0xf0, 0x11, 0x00


	//----- nvinfo : EIATTR_KPARAM_INFO
	.align		4
.L_69:
        /*0058*/ 	.byte	0x04, 0x17
        /*005a*/ 	.short	(.L_71 - .L_70)
.L_70:
        /*005c*/ 	.word	0x00000000
        /*0060*/ 	.short	0x0002
        /*0062*/ 	.short	0x0010
        /*0064*/ 	.byte	0x00, 0xf5, 0x21, 0x00


	//----- nvinfo : EIATTR_KPARAM_INFO
	.align		4
.L_71:
        /*0068*/ 	.byte	0x04, 0x17
        /*006a*/ 	.short	(.L_73 - .L_72)
.L_72:
        /*006c*/ 	.word	0x00000000
        /*0070*/ 	.short	0x0001
        /*0072*/ 	.short	0x0008
        /*0074*/ 	.byte	0x00, 0xf0, 0x11, 0x00


	//----- nvinfo : EIATTR_KPARAM_INFO
	.align		4
.L_73:
        /*0078*/ 	.byte	0x04, 0x17
        /*007a*/ 	.short	(.L_75 - .L_74)
.L_74:
        /*007c*/ 	.word	0x00000000
        /*0080*/ 	.short	0x0000
        /*0082*/ 	.short	0x0000
        /*0084*/ 	.byte	0x00, 0xf5, 0x21, 0x00


	//----- nvinfo : EIATTR_SPARSE_MMA_MASK
	.align		4
.L_75:
        /*0088*/ 	.byte	0x03, 0x50
        /*008a*/ 	.short	0x0000


	//----- nvinfo : EIATTR_MAXREG_COUNT
	.align		4
        /*008c*/ 	.byte	0x03, 0x1b
        /*008e*/ 	.short	0x00ff


	//----- nvinfo : EIATTR_MERCURY_ISA_VERSION
	.align		4
        /*0090*/ 	.byte	0x03, 0x5f
        /*0092*/ 	.short	0x0101


	//----- nvinfo : EIATTR_VRC_CTA_INIT_COUNT
	.align		4
        /*0094*/ 	.byte	0x02, 0x4a
	.zero		1
	.zero		1


	//----- nvinfo : EIATTR_EXIT_INSTR_OFFSETS
	.align		4
        /*0098*/ 	.byte	0x04, 0x1c
        /*009a*/ 	.short	(.L_77 - .L_76)


	//   ....[0]....
.L_76:
        /*009c*/ 	.word	0x000000d0


	//   ....[1]....
        /*00a0*/ 	.word	0x00000220


	//   ....[2]....
        /*00a4*/ 	.word	0x00000290


	//   ....[3]....
        /*00a8*/ 	.word	0x000002d0


	//----- nvinfo : EIATTR_CBANK_PARAM_SIZE
	.align		4
.L_77:
        /*00ac*/ 	.byte	0x03, 0x19
        /*00ae*/ 	.short	0x002c


	//----- nvinfo : EIATTR_PARAM_CBANK
	.align		4
        /*00b0*/ 	.byte	0x04, 0x0a
        /*00b2*/ 	.short	(.L_79 - .L_78)
	.align		4
.L_78:
        /*00b4*/ 	.word	index@(.nv.constant0._Z27cannyDoubleThreshold_kernelPKfiPhiiiff)
        /*00b8*/ 	.short	0x0380
        /*00ba*/ 	.short	0x002c


	//----- nvinfo : EIATTR_SW_WAR
	.align		4
.L_79:
        /*00bc*/ 	.byte	0x04, 0x36
        /*00be*/ 	.short	(.L_81 - .L_80)
.L_80:
        /*00c0*/ 	.word	0x00000008
.L_81:


//--------------------- .nv.info._Z29cannyNonMaxSuppression_kernelPKfiS0_iPfiii --------------------------
	.section	.nv.info._Z29cannyNonMaxSuppression_kernelPKfiS0_iPfiii,"",@"SHT_CUDA_INFO"
	.sectionflags	@""
	.align	4


	//----- nvinfo : EIATTR_CUDA_API_VERSION
	.align		4
        /*0000*/ 	.byte	0x04, 0x37
        /*0002*/ 	.short	(.L_83 - .L_82)
.L_82:
        /*0004*/ 	.word	0x00000082


	//----- nvinfo : EIATTR_KPARAM_INFO
	.align		4
.L_83:
        /*0008*/ 	.byte	0x04, 0x17
        /*000a*/ 	.short	(.L_85 - .L_84)
.L_84:
        /*000c*/ 	.word	0x00000000
        /*0010*/ 	.short	0x0007
        /*0012*/ 	.short	0x0030
        /*0014*/ 	.byte	0x00, 0xf0, 0x11, 0x00


	//----- nvinfo : EIATTR_KPARAM_INFO
	.align		4
.L_85:
        /*0018*/ 	.byte	0x04, 0x17
        /*001a*/ 	.short	(.L_87 - .L_86)
.L_86:
        /*001c*/ 	.word	0x00000000
        /*0020*/ 	.short	0x0006
        /*0022*/ 	.short	0x002c
        /*0024*/ 	.byte	0x00, 0xf0, 0x11, 0x00


	//----- nvinfo : EIATTR_KPARAM_INFO
	.align		4
.L_87:
        /*0028*/ 	.byte	0x04, 0x17
        /*002a*/ 	.short	(.L_89 - .L_88)
.L_88:
        /*002c*/ 	.word	0x00000000
        /*0030*/ 	.short	0x0005
        /*0032*/ 	.short	0x0028
        /*0034*/ 	.byte	0x00, 0xf0, 0x11, 0x00


	//----- nvinfo : EIATTR_KPARAM_INFO
	.align		4
.L_89:
        /*0038*/ 	.byte	0x04, 0x17
        /*003a*/ 	.short	(.L_91 - .L_90)
.L_90:
        /*003c*/ 	.word	0x00000000
        /*0040*/ 	.short	0x0004
        /*0042*/ 	.short	0x0020
        /*0044*/ 	.byte	0x00, 0xf5, 0x21, 0x00


	//----- nvinfo : EIATTR_KPARAM_INFO
	.align		4
.L_91:
        /*0048*/ 	.byte	0x04, 0x17
        /*004a*/ 	.short	(.L_93 - .L_92)
.L_92:
        /*004c*/ 	.word	0x00000000
        /*0050*/ 	.short	0x0003
        /*0052*/ 	.short	0x0018
        /*0054*/ 	.byte	0x00, 0xf0, 0x11, 0x00


	//----- nvinfo : EIATTR_KPARAM_INFO
	.align		4
.L_93:
        /*0058*/ 	.byte	0x04, 0x17
        /*005a*/ 	.short	(.L_95 - .L_94)
.L_94:
        /*005c*/ 	.word	0x00000000
        /*0060*/ 	.short	0x0002
        /*0062*/ 	.short	0x0010
        /*0064*/ 	.byte	0x00, 0xf5, 0x21, 0x00


	//----- nvinfo : EIATTR_KPARAM_INFO
	.align		4
.L_95:
        /*0068*/ 	.byte	0x04, 0x17
        /*006a*/ 	.short	(.L_97 - .L_96)
.L_96:
        /*006c*/ 	.word	0x00000000
        /*0070*/ 	.short	0x0001
        /*0072*/ 	.short	0x0008
        /*0074*/ 	.byte	0x00, 0xf0, 0x11, 0x00


	//----- nvinfo : EIATTR_KPARAM_INFO
	.align		4
.L_97:
        /*0078*/ 	.byte	0x04, 0x17
        /*007a*/ 	.short	(.L_99 - .L_98)
.L_98:
        /*007c*/ 	.word	0x00000000
        /*0080*/ 	.short	0x0000
        /*0082*/ 	.short	0x0000
        /*0084*/ 	.byte	0x00, 0xf5, 0x21, 0x00


	//----- nvinfo : EIATTR_SPARSE_MMA_MASK
	.align		4
.L_99:
        /*0088*/ 	.byte	0x03, 0x50
        /*008a*/ 	.short	0x0000


	//----- nvinfo : EIATTR_MAXREG_COUNT
	.align		4
        /*008c*/ 	.byte	0x03, 0x1b
        /*008e*/ 	.short	0x00ff


	//----- nvinfo : EIATTR_MERCURY_ISA_VERSION
	.align		4
        /*0090*/ 	.byte	0x03, 0x5f
        /*0092*/ 	.short	0x0101


	//----- nvinfo : EIATTR_VRC_CTA_INIT_COUNT
	.align		4
        /*0094*/ 	.byte	0x02, 0x4a
	.zero		1
	.zero		1


	//----- nvinfo : EIATTR_EXIT_INSTR_OFFSETS
	.align		4
        /*0098*/ 	.byte	0x04, 0x1c
        /*009a*/ 	.short	(.L_101 - .L_100)


	//   ....[0]....
.L_100:
        /*009c*/ 	.word	0x000000d0


	//   ....[1]....
        /*00a0*/ 	.word	0x00000530


	//   ....[2]....
        /*00a4*/ 	.word	0x00000560


	//----- nvinfo : EIATTR_CBANK_PARAM_SIZE
	.align		4
.L_101:
        /*00a8*/ 	.byte	0x03, 0x19
        /*00aa*/ 	.short	0x0034


	//----- nvinfo : EIATTR_PARAM_CBANK
	.align		4
        /*00ac*/ 	.byte	0x04, 0x0a
        /*00ae*/ 	.short	(.L_103 - .L_102)
	.align		4
.L_102:
        /*00b0*/ 	.word	index@(.nv.constant0._Z29cannyNonMaxSuppression_kernelPKfiS0_iPfiii)
        /*00b4*/ 	.short	0x0380
        /*00b6*/ 	.short	0x0034


	//----- nvinfo : EIATTR_SW_WAR
	.align		4
.L_103:
        /*00b8*/ 	.byte	0x04, 0x36
        /*00ba*/ 	.short	(.L_105 - .L_104)
.L_104:
        /*00bc*/ 	.word	0x00000008
.L_105:


//--------------------- .nv.info._Z25cannySobelGradient_kernelPKfiPfiS1_iii14NppiBorderType --------------------------
	.section	.nv.info._Z25cannySobelGradient_kernelPKfiPfiS1_iii14NppiBorderType,"",@"SHT_CUDA_INFO"
	.sectionflags	@""
	.align	4


	//----- nvinfo : EIATTR_CUDA_API_VERSION
	.align		4
        /*0000*/ 	.byte	0x04, 0x37
        /*0002*/ 	.short	(.L_107 - .L_106)
.L_106:
        /*0004*/ 	.word	0x00000082


	//----- nvinfo : EIATTR_KPARAM_INFO
	.align		4
.L_107:
        /*0008*/ 	.byte	0x04, 0x17
        /*000a*/ 	.short	(.L_109 - .L_108)
.L_108:
        /*000c*/ 	.word	0x00000000
        /*0010*/ 	.short	0x0008
        /*0012*/ 	.short	0x0034
        /*0014*/ 	.byte	0x00, 0xf0, 0x11, 0x00


	//----- nvinfo : EIATTR_KPARAM_INFO
	.align		4
.L_109:
        /*0018*/ 	.byte	0x04, 0x17
        /*001a*/ 	.short	(.L_111 - .L_110)
.L_110:
        /*001c*/ 	.word	0x00000000
        /*0020*/ 	.short	0x0007
        /*0022*/ 	.short	0x0030
        /*0024*/ 	.byte	0x00, 0xf0, 0x11, 0x00


	//----- nvinfo : EIATTR_KPARAM_INFO
	.align		4
.L_111:
        /*0028*/ 	.byte	0x04, 0x17
        /*002a*/ 	.short	(.L_113 - .L_112)
.L_112:
        /*002c*/ 	.word	0x00000000
        /*0030*/ 	.short	0x0006
        /*0032*/ 	.short	0x002c
        /*0034*/ 	.byte	0x00, 0xf0, 0x11, 0x00


	//----- nvinfo : EIATTR_KPARAM_INFO
	.align		4
.L_113:
        /*0038*/ 	.byte	0x04, 0x17
        /*003a*/ 	.short	(.L_115 - .L_114)
.L_114:
        /*003c*/ 	.word	0x00000000
        /*0040*/ 	.short	0x0005
        /*0042*/ 	.short	0x0028
        /*0044*/ 	.byte	0x00, 0xf0, 0x11, 0x00


	//----- nvinfo : EIATTR_KPARAM_INFO
	.align		4
.L_115:
        /*0048*/ 	.byte	0x04, 0x17
        /*004a*/ 	.short	(.L_117 - .L_116)
.L_116:
        /*004c*/ 	.word	0x00000000
        /*0050*/ 	.short	0x0004
        /*0052*/ 	.short	0x0020
        /*0054*/ 	.byte	0x00, 0xf5, 0x21, 0x00


	//----- nvinfo : EIATTR_KPARAM_INFO
	.align		4
.L_117:
        /*0058*/ 	.byte	0x04, 0x17
        /*005a*/ 	.short	(.L_119 - .L_118)
.L_118:
        /*005c*/ 	.word	0x00000000
        /*0060*/ 	.short	0x0003
        /*0062*/ 	.short	0x0018
        /*0064*/ 	.byte	0x00, 0xf0, 0x11, 0x00


	//----- nvinfo : EIATTR_KPARAM_INFO
	.align		4
.L_119:
        /*0068*/ 	.byte	0x04, 0x17
        /*006a*/ 	.short	(.L_121 - .L_120)
.L_120:
        /*006c*/ 	.word	0x00000000
        /*0070*/ 	.short	0x0002
        /*0072*/ 	.short	0x0010
        /*0074*/ 	.byte	0x00, 0xf5, 0x21, 0x00


	//----- nvinfo : EIATTR_KPARAM_INFO
	.align		4
.L_121:
        /*0078*/ 	.byte	0x04, 0x17
        /*007a*/ 	.short	(.L_123 - .L_122)
.L_122:
        /*007c*/ 	.word	0x00000000
        /*0080*/ 	.short	0x0001
        /*0082*/ 	.short	0x0008
        /*0084*/ 	.byte	0x00, 0xf0, 0x11, 0x00


	//----- nvinfo : EIATTR_KPARAM_INFO
	.align		4
.L_123:
        /*0088*/ 	.byte	0x04, 0x17
        /*008a*/ 	.short	(.L_125 - .L_124)
.L_124:
        /*008c*/ 	.word	0x00000000
        /*0090*/ 	.short	0x0000
        /*0092*/ 	.short	0x0000
        /*0094*/ 	.byte	0x00, 0xf5, 0x21, 0x00


	//----- nvinfo : EIATTR_SPARSE_MMA_MASK
	.align		4
.L_125:
        /*0098*/ 	.byte	0x03, 0x50
        /*009a*/ 	.short	0x0000


	//----- nvinfo : EIATTR_MAXREG_COUNT
	.align		4
        /*009c*/ 	.byte	0x03, 0x1b
        /*009e*/ 	.short	0x00ff


	//----- nvinfo : EIATTR_MERCURY_ISA_VERSION
	.align		4
        /*00a0*/ 	.byte	0x03, 0x5f
        /*00a2*/ 	.short	0x0101


	//----- nvinfo : EIATTR_VRC_CTA_INIT_COUNT
	.align		4
        /*00a4*/ 	.byte	0x02, 0x4a
	.zero		1
	.zero		1


	//----- nvinfo : EIATTR_EXIT_INSTR_OFFSETS
	.align		4
        /*00a8*/ 	.byte	0x04, 0x1c
        /*00aa*/ 	.short	(.L_127 - .L_126)


	//   ....[0]....
.L_126:
        /*00ac*/ 	.word	0x000000d0


	//   ....[1]....
        /*00b0*/ 	.word	0x00001480


	//----- nvinfo : EIATTR_CRS_STACK_SIZE
	.align		4
.L_127:
        /*00b4*/ 	.byte	0x04, 0x1e
        /*00b6*/ 	.short	(.L_129 - .L_128)
.L_128:
        /*00b8*/ 	.word	0x00000000


	//----- nvinfo : EIATTR_CBANK_PARAM_SIZE
	.align		4
.L_129:
        /*00bc*/ 	.byte	0x03, 0x19
        /*00be*/ 	.short	0x0038


	//----- nvinfo : EIATTR_PARAM_CBANK
	.align		4
        /*00c0*/ 	.byte	0x04, 0x0a
        /*00c2*/ 	.short	(.L_131 - .L_130)
	.align		4
.L_130:
        /*00c4*/ 	.word	index@(.nv.constant0._Z25cannySobelGradient_kernelPKfiPfiS1_iii14NppiBorderType)
        /*00c8*/ 	.short	0x0380
        /*00ca*/ 	.short	0x0038


	//----- nvinfo : EIATTR_SW_WAR
	.align		4
.L_131:
        /*00cc*/ 	.byte	0x04, 0x36
        /*00ce*/ 	.short	(.L_133 - .L_132)
.L_132:
        /*00d0*/ 	.word	0x00000008
.L_133:


//--------------------- .nv.info._Z24cannyGaussianBlur_kernelPKhiPfiii12NppiMaskSize14NppiBorderType --------------------------
	.section	.nv.info._Z24cannyGaussianBlur_kernelPKhiPfiii12NppiMaskSize14NppiBorderType,"",@"SHT_CUDA_INFO"
	.sectionflags	@""
	.align	4


	//----- nvinfo : EIATTR_CUDA_API_VERSION
	.align		4
        /*0000*/ 	.byte	0x04, 0x37
        /*0002*/ 	.short	(.L_135 - .L_134)
.L_134:
        /*0004*/ 	.word	0x00000082


	//----- nvinfo : EIATTR_KPARAM_INFO
	.align		4
.L_135:
        /*0008*/ 	.byte	0x04, 0x17
        /*000a*/ 	.short	(.L_137 - .L_136)
.L_136:
        /*000c*/ 	.word	0x00000000
        /*0010*/ 	.short	0x0007
        /*0012*/ 	.short	0x0028
        /*0014*/ 	.byte	0x00, 0xf0, 0x11, 0x00


	//----- nvinfo : EIATTR_KPARAM_INFO
	.align		4
.L_137:
        /*0018*/ 	.byte	0x04, 0x17
        /*001a*/ 	.short	(.L_139 - .L_138)
.L_138:
        /*001c*/ 	.word	0x00000000
        /*0020*/ 	.short	0x0006
        /*0022*/ 	.short	0x0024
        /*0024*/ 	.byte	0x00, 0xf0, 0x11, 0x00


	//----- nvinfo : EIATTR_KPARAM_INFO
	.align		4
.L_139:
        /*0028*/ 	.byte	0x04, 0x17
        /*002a*/ 	.short	(.L_141 - .L_140)
.L_140:
        /*002c*/ 	.word	0x00000000
        /*0030*/ 	.short	0x0005
        /*0032*/ 	.short	0x0020
        /*0034*/ 	.byte	0x00, 0xf0, 0x11, 0x00


	//----- nvinfo : EIATTR_KPARAM_INFO
	.align		4
.L_141:
        /*0038*/ 	.byte	0x04, 0x17
        /*003a*/ 	.short	(.L_143 - .L_142)
.L_142:
        /*003c*/ 	.word	0x00000000
        /*0040*/ 	.short	0x0004
        /*0042*/ 	.short	0x001c
        /*0044*/ 	.byte	0x00, 0xf0, 0x11, 0x00


	//----- nvinfo : EIATTR_KPARAM_INFO
	.align		4
.L_143:
        /*0048*/ 	.byte	0x04, 0x17
        /*004a*/ 	.short	(.L_145 - .L_144)
.L_144:
        /*004c*/ 	.word	0x00000000
        /*0050*/ 	.short	0x0003
        /*0052*/ 	.short	0x0018
        /*0054*/ 	.byte	0x00, 0xf0, 0x11, 0x00


	//----- nvinfo : EIATTR_KPARAM_INFO
	.align		4
.L_145:
        /*0058*/ 	.byte	0x04, 0x17
        /*005a*/ 	.short	(.L_147 - .L_146)
.L_146:
        /*005c*/ 	.word	0x00000000
        /*0060*/ 	.short	0x0002
        /*0062*/ 	.short	0x0010
        /*0064*/ 	.byte	0x00, 0xf5, 0x21, 0x00


	//----- nvinfo : EIATTR_KPARAM_INFO
	.align		4
.L_147:
        /*0068*/ 	.byte	0x04, 0x17
        /*006a*/ 	.short	(.L_149 - .L_148)
.L_148:
        /*006c*/ 	.word	0x00000000
        /*0070*/ 	.short	0x0001
        /*0072*/ 	.short	0x0008
        /*0074*/ 	.byte	0x00, 0xf0, 0x11, 0x00


	//----- nvinfo : EIATTR_KPARAM_INFO
	.align		4
.L_149:
        /*0078*/ 	.byte	0x04, 0x17
        /*007a*/ 	.short	(.L_151 - .L_150)
.L_150:
        /*007c*/ 	.word	0x00000000
        /*0080*/ 	.short	0x0000
        /*0082*/ 	.short	0x0000
        /*0084*/ 	.byte	0x00, 0xf5, 0x21, 0x00


	//----- nvinfo : EIATTR_SPARSE_MMA_MASK
	.align		4
.L_151:
        /*0088*/ 	.byte	0x03, 0x50
        /*008a*/ 	.short	0x0000


	//----- nvinfo : EIATTR_MAXREG_COUNT
	.align		4
        /*008c*/ 	.byte	0x03, 0x1b
        /*008e*/ 	.short	0x00ff


	//----- nvinfo : EIATTR_MERCURY_ISA_VERSION
	.align		4
        /*0090*/ 	.byte	0x03, 0x5f
        /*0092*/ 	.short	0x0101


	//----- nvinfo : EIATTR_VRC_CTA_INIT_COUNT
	.align		4
        /*0094*/ 	.byte	0x02, 0x4a
	.zero		1
	.zero		1


	//----- nvinfo : EIATTR_EXIT_INSTR_OFFSETS
	.align		4
        /*0098*/ 	.byte	0x04, 0x1c
        /*009a*/ 	.short	(.L_153 - .L_152)


	//   ....[0]....
.L_152:
        /*009c*/ 	.word	0x000000e0


	//   ....[1]....
        /*00a0*/ 	.word	0x00001400


	//----- nvinfo : EIATTR_CBANK_PARAM_SIZE
	.align		4
.L_153:
        /*00a4*/ 	.byte	0x03, 0x19
        /*00a6*/ 	.short	0x002c


	//----- nvinfo : EIATTR_PARAM_CBANK
	.align		4
        /*00a8*/ 	.byte	0x04, 0x0a
        /*00aa*/ 	.short	(.L_155 - .L_154)
	.align		4
.L_154:
        /*00ac*/ 	.word	index@(.nv.constant0._Z24cannyGaussianBlur_kernelPKhiPfiii12NppiMaskSize14NppiBorderType)
        /*00b0*/ 	.short	0x0380
        /*00b2*/ 	.short	0x002c


	//----- nvinfo : EIATTR_SW_WAR
	.align		4
.L_155:
        /*00b4*/ 	.byte	0x04, 0x36
        /*00b6*/ 	.short	(.L_157 - .L_156)
.L_156:
        /*00b8*/ 	.word	0x00000008
.L_157:


//--------------------- .nv.callgraph             --------------------------
	.section	.nv.callgraph,"",@"SHT_CUDA_CALLGRAPH"
	.align	4
	.sectionentsize	8
	.align		4
        /*0000*/ 	.word	0x00000000
	.align		4
        /*0004*/ 	.word	0xffffffff
	.align		4
        /*0008*/ 	.word	0x00000000
	.align		4
        /*000c*/ 	.word	0xfffffffe
	.align		4
        /*0010*/ 	.word	0x00000000
	.align		4
        /*0014*/ 	.word	0xfffffffd
	.align		4
        /*0018*/ 	.word	0x00000000
	.align		4
        /*001c*/ 	.word	0xfffffffc


//--------------------- .nv.constant3             --------------------------
	.section	.nv.constant3,"a",@progbits
	.align	4
.nv.constant3:
	.type		c_sobelX,@object
	.size		c_sobelX,(c_sobelY - c_sobelX)
c_sobelX:
        /*0000*/ 	.byte	0x00, 0x00, 0x80, 0xbf, 0x00, 0x00, 0x00, 0x00, 0x00, 0x00, 0x80, 0x3f, 0x00, 0x00, 0x00, 0xc0
        /*0010*/ 	.byte	0x00, 0x00, 0x00, 0x00, 0x00, 0x00, 0x00, 0x40, 0x00, 0x00, 0x80, 0xbf, 0x00, 0x00, 0x00, 0x00
        /*0020*/ 	.byte	0x00, 0x00, 0x80, 0x3f
	.type		c_sobelY,@object
	.size		c_sobelY,(c_gaussianKernel3x3 - c_sobelY)
c_sobelY:
        /*0024*/ 	.byte	0x00, 0x00, 0x80, 0xbf, 0x00, 0x00, 0x00, 0xc0, 0x00, 0x00, 0x80, 0xbf, 0x00, 0x00, 0x00, 0x00
        /*0034*/ 	.byte	0x00, 0x00, 0x00, 0x00, 0x00, 0x00, 0x00, 0x00, 0x00, 0x00, 0x80, 0x3f, 0x00, 0x00, 0x00, 0x40
        /*0044*/ 	.byte	0x00, 0x00, 0x80, 0x3f
	.type		c_gaussianKernel3x3,@object
	.size		c_gaussianKernel3x3,(c_gaussianKernel5x5 - c_gaussianKernel3x3)
c_gaussianKernel3x3:
        /*0048*/ 	.byte	0x00, 0x00, 0x80, 0x3d, 0x00, 0x00, 0x00, 0x3e, 0x00, 0x00, 0x80, 0x3d, 0x00, 0x00, 0x00, 0x3e
        /*0058*/ 	.byte	0x00, 0x00, 0x80, 0x3e, 0x00, 0x00, 0x00, 0x3e, 0x00, 0x00, 0x80, 0x3d, 0x00, 0x00, 0x00, 0x3e
        /*0068*/ 	.byte	0x00, 0x00, 0x80, 0x3d
	.type		c_gaussianKernel5x5,@object
	.size		c_gaussianKernel5x5,(.L_3 - c_gaussianKernel5x5)
c_gaussianKernel5x5:
        /*006c*/ 	.byte	0x00, 0x00, 0x80, 0x3b, 0x00, 0x00, 0x80, 0x3c, 0x00, 0x00, 0xc0, 0x3c, 0x00, 0x00, 0x80, 0x3c
        /*007c*/ 	.byte	0x00, 0x00, 0x80, 0x3b, 0x00, 0x00, 0x80, 0x3c, 0x00, 0x00, 0x80, 0x3d, 0x00, 0x00, 0xc0, 0x3d
        /*008c*/ 	.byte	0x00, 0x00, 0x80, 0x3d, 0x00, 0x00, 0x80, 0x3c, 0x00, 0x00, 0xc0, 0x3c, 0x00, 0x00, 0xc0, 0x3d
        /*009c*/ 	.byte	0x00, 0x00, 0x10, 0x3e, 0x00, 0x00, 0xc0, 0x3d, 0x00, 0x00, 0xc0, 0x3c, 0x00, 0x00, 0x80, 0x3c
        /*00ac*/ 	.byte	0x00, 0x00, 0x80, 0x3d, 0x00, 0x00, 0xc0, 0x3d, 0x00, 0x00, 0x80, 0x3d, 0x00, 0x00, 0x80, 0x3c
        /*00bc*/ 	.byte	0x00, 0x00, 0x80, 0x3b, 0x00, 0x00, 0x80, 0x3c, 0x00, 0x00, 0xc0, 0x3c, 0x00, 0x00, 0x80, 0x3c
        /*00cc*/ 	.byte	0x00, 0x00, 0x80, 0x3b
.L_3:


//--------------------- .text._Z23cannyEdgeTracing_kernelPhiii --------------------------
	.section	.text._Z23cannyEdgeTracing_kernelPhiii,"ax",@progbits
	.align	128
        .global         _Z23cannyEdgeTracing_kernelPhiii
        .type           _Z23cannyEdgeTracing_kernelPhiii,@function
        .size           _Z23cannyEdgeTracing_kernelPhiii,(.L_x_59 - _Z23cannyEdgeTracing_kernelPhiii)
        .other          _Z23cannyEdgeTracing_kernelPhiii,@"STO_CUDA_ENTRY STV_DEFAULT"
_Z23cannyEdgeTracing_kernelPhiii:
.text._Z23cannyEdgeTracing_kernelPhiii:
[----:B------:R-:W-:Y:S01]  /*0000*/  LDC R1, c[0x0][0x37c] ;  /* 0x0000df00ff017b82 */ /* 0x000fe20000000800 */
[----:B------:R-:W0:Y:S07]  /*0010*/  S2R R5, SR_TID.Y ;  /* 0x0000000000057919 */ /* 0x000e2e0000002200 */
[----:B------:R-:W1:Y:S01]  /*0020*/  LDC R0, c[0x0][0x360] ;  /* 0x0000d800ff007b82 */ /* 0x000e620000000800 */
[----:B------:R-:W2:Y:S01]  /*0030*/  LDCU UR6, c[0x0][0x390] ;  /* 0x00007200ff0677ac */ /* 0x000ea20008000800 */
[----:B------:R-:W1:Y:S01]  /*0040*/  S2R R3, SR_TID.X ;  /* 0x0000000000037919 */ /* 0x000e620000002100 */
[----:B------:R-:W3:Y:S05]  /*0050*/  LDCU UR7, c[0x0][0x38c] ;  /* 0x00007180ff0777ac */ /* 0x000eea0008000800 */
[----:B------:R-:W0:Y:S08]  /*0060*/  S2UR UR5, SR_CTAID.Y ;  /* 0x00000000000579c3 */ /* 0x000e300000002600 */
[----:B------:R-:W0:Y:S08]  /*0070*/  LDC R4, c[0x0][0x364] ;  /* 0x0000d900ff047b82 */ /* 0x000e300000000800 */
[----:B------:R-:W1:Y:S01]  /*0080*/  S2UR UR4, SR_CTAID.X ;  /* 0x00000000000479c3 */ /* 0x000e620000002500 */
[----:B0-----:R-:W-:-:S05]  /*0090*/  IMAD R4, R4, UR5, R5 ;  /* 0x0000000504047c24 */ /* 0x001fca000f8e0205 */
[----:B--2---:R-:W-:Y:S01]  /*00a0*/  ISETP.GE.AND P0, PT, R4, UR6, PT ;  /* 0x0000000604007c0c */ /* 0x004fe2000bf06270 */
[----:B-1----:R-:W-:-:S05]  /*00b0*/  IMAD R0, R0, UR4, R3 ;  /* 0x0000000400007c24 */ /* 0x002fca000f8e0203 */
[----:B---3--:R-:W-:-:S13]  /*00c0*/  ISETP.GE.OR P0, PT, R0, UR7, P0 ;  /* 0x0000000700007c0c */ /* 0x008fda0008706670 */
[----:B------:R-:W-:Y:S05]  /*00d0*/  @P0 EXIT ;  /* 0x000000000000094d */ /* 0x000fea0003800000 */
[----:B------:R-:W0:Y:S01]  /*00e0*/  LDC R5, c[0x0][0x388] ;  /* 0x0000e200ff057b82 */ /* 0x000e220000000800 */
[----:B------:R-:W1:Y:S01]  /*00f0*/  LDCU.64 UR8, c[0x0][0x380] ;  /* 0x00007000ff0877ac */ /* 0x000e620008000a00 */
[----:B------:R-:W-:Y:S01]  /*0100*/  SHF.R.S32.HI R3, RZ, 0x1f, R0 ;  /* 0x0000001fff037819 */ /* 0x000fe20000011400 */
[----:B------:R-:W2:Y:S01]  /*0110*/  LDCU.64 UR4, c[0x0][0x358] ;  /* 0x00006b00ff0477ac */ /* 0x000ea20008000a00 */
[----:B0-----:R-:W-:-:S05]  /*0120*/  IMAD R11, R4, R5, RZ ;  /* 0x00000005040b7224 */ /* 0x001fca00078e02ff */
[----:B------:R-:W-:Y:S02]  /*0130*/  SHF.R.S32.HI R10, RZ, 0x1f, R11 ;  /* 0x0000001fff0a7819 */ /* 0x000fe4000001140b */
[----:B-1----:R-:W-:-:S04]  /*0140*/  IADD3 R2, P0, P1, R11, UR8, R0 ;  /* 0x000000080b027c10 */ /* 0x002fc8000f91e000 */
[----:B------:R-:W-:-:S05]  /*0150*/  IADD3.X R3, PT, PT, R10, UR9, R3, P0, P1 ;  /* 0x000000090a037c10 */ /* 0x000fca00087e2403 */
[----:B--2---:R-:W2:Y:S02]  /*0160*/  LDG.E.U8 R6, desc[UR4][R2.64] ;  /* 0x0000000402067981 */ /* 0x004ea4000c1e1100 */
[----:B--2---:R-:W-:-:S13]  /*0170*/  ISETP.NE.AND P0, PT, R6, 0x80, PT ;  /* 0x000000800600780c */ /* 0x004fda0003f05270 */
[----:B------:R-:W-:Y:S05]  /*0180*/  @P0 EXIT ;  /* 0x000000000000094d */ /* 0x000fea0003800000 */
[----:B------:R-:W-:Y:S01]  /*0190*/  ISETP.GT.AND P1, PT, R0, UR7, PT ;  /* 0x0000000700007c0c */ /* 0x000fe2000bf24270 */
[----:B------:R-:W-:Y:S01]  /*01a0*/  VIADD R8, R4, 0xffffffff ;  /* 0xffffffff04087836 */ /* 0x000fe20000000000 */
[----:B------:R-:W-:Y:S01]  /*01b0*/  BSSY.RECONVERGENT B0, `(.L_x_0) ;  /* 0x0000047000007945 */ /* 0x000fe20003800200 */
[----:B------:R-:W-:Y:S01]  /*01c0*/  IMAD.IADD R13, R11, 0x1, -R5 ;  /* 0x000000010b0d7824 */ /* 0x000fe200078e0a05 */
[----:B------:R-:W-:-:S04]  /*01d0*/  ISETP.GT.AND P1, PT, R0, RZ, !P1 ;  /* 0x000000ff0000720c */ /* 0x000fc80004f24270 */
[----:B------:R-:W-:Y:S02]  /*01e0*/  ISETP.GE.U32.OR P0, PT, R8, UR6, !P1 ;  /* 0x0000000608007c0c */ /* 0x000fe4000cf06470 */
[----:B------:R-:W-:-:S11]  /*01f0*/  SHF.R.S32.HI R9, RZ, 0x1f, R13 ;  /* 0x0000001fff097819 */ /* 0x000fd6000001140d */
[----:B------:R-:W-:Y:S05]  /*0200*/  @P0 BRA `(.L_x_1) ;  /* 0x0000000000180947 */ /* 0x000fea0003800000 */
[----:B------:R-:W-:-:S05]  /*0210*/  VIADD R6, R0, 0xffffffff ;  /* 0xffffffff00067836 */ /* 0x000fca0000000000 */
[----:B------:R-:W-:-:S04]  /*0220*/  IADD3 R6, P0, P2, R6, UR8, R13 ;  /* 0x0000000806067c10 */ /* 0x000fc8000fa1e00d */
[----:B------:R-:W-:-:S05]  /*0230*/  IADD3.X R7, PT, PT, RZ, UR9, R9, P0, P2 ;  /* 0x00000009ff077c10 */ /* 0x000fca00087e4409 */
[----:B------:R-:W2:Y:S02]  /*0240*/  LDG.E.U8 R6, desc[UR4][R6.64] ;  /* 0x0000000406067981 */ /* 0x000ea4000c1e1100 */
[----:B--2---:R-:W-:-:S13]  /*0250*/  ISETP.NE.AND P0, PT, R6, 0xff, PT ;  /* 0x000000ff0600780c */ /* 0x004fda0003f05270 */
[----:B------:R-:W-:Y:S05]  /*0260*/  @!P0 BRA `(.L_x_2) ;  /* 0x0000000000e88947 */ /* 0x000fea0003800000 */
.L_x_1:
[----:B------:R-:W-:-:S04]  /*0270*/  ISETP.GE.U32.AND P0, PT, R8, UR6, PT ;  /* 0x0000000608007c0c */ /* 0x000fc8000bf06070 */
[----:B------:R-:W-:-:S13]  /*0280*/  ISETP.LT.OR P0, PT, R0, RZ, P0 ;  /* 0x000000ff0000720c */ /* 0x000fda0000701670 */
[----:B------:R-:W-:Y:S05]  /*0290*/  @P0 BRA `(.L_x_3) ;  /* 0x0000000000140947 */ /* 0x000fea0003800000 */
[----:B------:R-:W-:-:S04]  /*02a0*/  IADD3 R6, P0, P2, R0, UR8, R13 ;  /* 0x0000000800067c10 */ /* 0x000fc8000fa1e00d */
[----:B------:R-:W-:-:S05]  /*02b0*/  IADD3.X R7, PT, PT, RZ, UR9, R9, P0, P2 ;  /* 0x00000009ff077c10 */ /* 0x000fca00087e4409 */
[----:B------:R-:W2:Y:S02]  /*02c0*/  LDG.E.U8 R6, desc[UR4][R6.64] ;  /* 0x0000000406067981 */ /* 0x000ea4000c1e1100 */
[----:B--2---:R-:W-:-:S13]  /*02d0*/  ISETP.NE.AND P0, PT, R6, 0xff, PT ;  /* 0x000000ff0600780c */ /* 0x004fda0003f05270 */
[----:B------:R-:W-:Y:S05]  /*02e0*/  @!P0 BRA `(.L_x_2) ;  /* 0x0000000000c88947 */ /* 0x000fea0003800000 */
.L_x_3:
[----:B------:R-:W-:-:S05]  /*02f0*/  VIADD R6, R0, 0x1 ;  /* 0x0000000100067836 */ /* 0x000fca0000000000 */
[----:B------:R-:W-:-:S04]  /*0300*/  ISETP.GE.AND P0, PT, R6, UR7, PT ;  /* 0x0000000706007c0c */ /* 0x000fc8000bf06270 */
[----:B------:R-:W-:-:S04]  /*0310*/  ISETP.GT.AND P0, PT, R0, -0x2, !P0 ;  /* 0xfffffffe0000780c */ /* 0x000fc80004704270 */
[----:B------:R-:W-:-:S13]  /*0320*/  ISETP.GE.U32.OR P2, PT, R8, UR6, !P0 ;  /* 0x0000000608007c0c */ /* 0x000fda000c746470 */
[----:B------:R-:W-:Y:S05]  /*0330*/  @P2 BRA `(.L_x_4) ;  /* 0x0000000000142947 */ /* 0x000fea0003800000 */
[----:B------:R-:W-:-:S04]  /*0340*/  IADD3 R8, P2, P3, R6, UR8, R13 ;  /* 0x0000000806087c10 */ /* 0x000fc8000fb5e00d */
[----:B------:R-:W-:-:S05]  /*0350*/  IADD3.X R9, PT, PT, RZ, UR9, R9, P2, P3 ;  /* 0x00000009ff097c10 */ /* 0x000fca00097e6409 */
[----:B------:R-:W2:Y:S02]  /*0360*/  LDG.E.U8 R8, desc[UR4][R8.64] ;  /* 0x0000000408087981 */ /* 0x000ea4000c1e1100 */
[----:B--2---:R-:W-:-:S13]  /*0370*/  ISETP.NE.AND P2, PT, R8, 0xff, PT ;  /* 0x000000ff0800780c */ /* 0x004fda0003f45270 */
[----:B------:R-:W-:Y:S05]  /*0380*/  @!P2 BRA `(.L_x_2) ;  /* 0x0000000000a0a947 */ /* 0x000fea0003800000 */
.L_x_4:
[----:B------:R-:W-:Y:S05]  /*0390*/  @!P1 BRA `(.L_x_5) ;  /* 0x0000000000189947 */ /* 0x000fea0003800000 */
[----:B------:R-:W-:-:S05]  /*03a0*/  VIADD R8, R0, 0xffffffff ;  /* 0xffffffff00087836 */ /* 0x000fca0000000000 */
[----:B------:R-:W-:-:S04]  /*03b0*/  IADD3 R8, P2, P3, R8, UR8, R11 ;  /* 0x0000000808087c10 */ /* 0x000fc8000fb5e00b */
[----:B------:R-:W-:-:S05]  /*03c0*/  IADD3.X R9, PT, PT, RZ, UR9, R10, P2, P3 ;  /* 0x00000009ff097c10 */ /* 0x000fca00097e640a */
[----:B------:R-:W2:Y:S02]  /*03d0*/  LDG.E.U8 R8, desc[UR4][R8.64] ;  /* 0x0000000408087981 */ /* 0x000ea4000c1e1100 */
[----:B--2---:R-:W-:-:S13]  /*03e0*/  ISETP.NE.AND P2, PT, R8, 0xff, PT ;  /* 0x000000ff0800780c */ /* 0x004fda0003f45270 */
[----:B------:R-:W-:Y:S05]  /*03f0*/  @!P2 BRA `(.L_x_2) ;  /* 0x000000000084a947 */ /* 0x000fea0003800000 */
.L_x_5:
[----:B------:R-:W-:Y:S05]  /*0400*/  @!P0 BRA `(.L_x_6) ;  /* 0x0000000000148947 */ /* 0x000fea0003800000 */
[----:B------:R-:W-:-:S04]  /*0410*/  IADD3 R8, P2, P3, R6, UR8, R11 ;  /* 0x0000000806087c10 */ /* 0x000fc8000fb5e00b */
[----:B------:R-:W-:-:S05]  /*0420*/  IADD3.X R9, PT, PT, RZ, UR9, R10, P2, P3 ;  /* 0x00000009ff097c10 */ /* 0x000fca00097e640a */
[----:B------:R-:W2:Y:S02]  /*0430*/  LDG.E.U8 R8, desc[UR4][R8.64] ;  /* 0x0000000408087981 */ /* 0x000ea4000c1e1100 */
[----:B--2---:R-:W-:-:S13]  /*0440*/  ISETP.NE.AND P2, PT, R8, 0xff, PT ;  /* 0x000000ff0800780c */ /* 0x004fda0003f45270 */
[----:B------:R-:W-:Y:S05]  /*0450*/  @!P2 BRA `(.L_x_2) ;  /* 0x00000000006ca947 */ /* 0x000fea0003800000 */
.L_x_6:
[----:B------:R-:W-:Y:S02]  /*0460*/  VIADD R7, R4, 0x1 ;  /* 0x0000000104077836 */ /* 0x000fe40000000000 */
[----:B------:R-:W-:-:S03]  /*0470*/  IMAD R13, R5, 0x2, R13 ;  /* 0x00000002050d7824 */ /* 0x000fc600078e020d */
        /* <DEDUP_REMOVED lines=9> */
.L_x_7:
        /* <DEDUP_REMOVED lines=8> */
.L_x_8:
[----:B------:R-:W-:Y:S02]  /*0590*/  ISETP.GE.U32.OR P0, PT, R7, UR6, !P0 ;  /* 0x0000000607007c0c */ /* 0x000fe4000c706470 */
[----:B------:R-:W-:-:S11]  /*05a0*/  PRMT R0, RZ, 0x7610, R0 ;  /* 0x00007610ff007816 */ /* 0x000fd60000000000 */
[----:B------:R-:W-:Y:S05]  /*05b0*/  @P0 BRA `(.L_x_9) ;  /* 0x0000000000180947 */ /* 0x000fea0003800000 */
[----:B------:R-:W-:-:S04]  /*05c0*/  IADD3 R6, P0, P1, R6, UR8, R13 ;  /* 0x0000000806067c10 */ /* 0x000fc8000f91e00d */
[----:B------:R-:W-:-:S05]  /*05d0*/  IADD3.X R7, PT, PT, RZ, UR9, R8, P0, P1 ;  /* 0x00000009ff077c10 */ /* 0x000fca00087e2408 */
[----:B------:R-:W2:Y:S02]  /*05e0*/  LDG.E.U8 R6, desc[UR4][R6.64] ;  /* 0x0000000406067981 */ /* 0x000ea4000c1e1100 */
[----:B--2---:R-:W-:-:S13]  /*05f0*/  ISETP.NE.AND P0, PT, R6, 0xff, PT ;  /* 0x000000ff0600780c */ /* 0x004fda0003f05270 */
[----:B------:R-:W-:Y:S05]  /*0600*/  @P0 BRA `(.L_x_9) ;  /* 0x0000000000040947 */ /* 0x000fea0003800000 */
.L_x_2:
[----:B------:R-:W-:-:S07]  /*0610*/  IMAD.MOV.U32 R0, RZ, RZ, 0xff ;  /* 0x000000ffff007424 */ /* 0x000fce00078e00ff */
.L_x_9:
[----:B------:R-:W-:Y:S05]  /*0620*/  BSYNC.RECONVERGENT B0 ;  /* 0x0000000000007941 */ /* 0x000fea0003800200 */
.L_x_0:
[----:B------:R-:W-:Y:S01]  /*0630*/  STG.E.U8 desc[UR4][R2.64], R0 ;  /* 0x0000000002007986 */ /* 0x000fe2000c101104 */
[----:B------:R-:W-:Y:S05]  /*0640*/  EXIT ;  /* 0x000000000000794d */ /* 0x000fea0003800000 */
.L_x_10:
[----:B------:R-:W-:-:S00]  /*0650*/  BRA `(.L_x_10) ;  /* 0xfffffffc00fc7947 */ /* 0x000fc0000383ffff */
[----:B------:R-:W-:-:S00]  /*0660*/  NOP ;  /* 0x0000000000007918 */ /* 0x000fc00000000000 */
        /* <DEDUP_REMOVED lines=9> */
.L_x_59:


//--------------------- .text._Z27cannyDoubleThreshold_kernelPKfiPhiiiff --------------------------
	.section	.text._Z27cannyDoubleThreshold_kernelPKfiPhiiiff,"ax",@progbits
	.align	128
        .global         _Z27cannyDoubleThreshold_kernelPKfiPhiiiff
        .type           _Z27cannyDoubleThreshold_kernelPKfiPhiiiff,@function
        .size           _Z27cannyDoubleThreshold_kernelPKfiPhiiiff,(.L_x_60 - _Z27cannyDoubleThreshold_kernelPKfiPhiiiff)
        .other          _Z27cannyDoubleThreshold_kernelPKfiPhiiiff,@"STO_CUDA_ENTRY STV_DEFAULT"
_Z27cannyDoubleThreshold_kernelPKfiPhiiiff:
.text._Z27cannyDoubleThreshold_kernelPKfiPhiiiff:
        /* <DEDUP_REMOVED lines=14> */
[----:B------:R-:W0:Y:S01]  /*00e0*/  LDCU UR4, c[0x0][0x388] ;  /* 0x00007100ff0477ac */ /* 0x000e220008000800 */
[----:B------:R-:W1:Y:S01]  /*00f0*/  LDCU.64 UR6, c[0x0][0x380] ;  /* 0x00007000ff0677ac */ /* 0x000e620008000a00 */
[----:B------:R-:W2:Y:S01]  /*0100*/  LDCU.64 UR8, c[0x0][0x390] ;  /* 0x00007200ff0877ac */ /* 0x000ea20008000a00 */
[----:B0-----:R-:W-:Y:S01]  /*0110*/  IMAD R3, R0, UR4, RZ ;  /* 0x0000000400037c24 */ /* 0x001fe2000f8e02ff */
[----:B------:R-:W0:Y:S04]  /*0120*/  LDCU.64 UR4, c[0x0][0x358] ;  /* 0x00006b00ff0477ac */ /* 0x000e280008000a00 */
[C---:B-1----:R-:W-:Y:S01]  /*0130*/  IADD3 R2, P0, PT, R3.reuse, UR6, RZ ;  /* 0x0000000603027c10 */ /* 0x042fe2000ff1e0ff */
[----:B------:R-:W1:Y:S03]  /*0140*/  LDCU UR6, c[0x0][0x398] ;  /* 0x00007300ff0677ac */ /* 0x000e660008000800 */
[----:B------:R-:W-:Y:S01]  /*0150*/  LEA.HI.X.SX32 R3, R3, UR7, 0x1, P0 ;  /* 0x0000000703037c11 */ /* 0x000fe200080f0eff */
[----:B------:R-:W3:Y:S02]  /*0160*/  LDCU UR7, c[0x0][0x3a8] ;  /* 0x00007500ff0777ac */ /* 0x000ee40008000800 */
[----:B------:R-:W-:-:S06]  /*0170*/  IMAD.WIDE R2, R7, 0x4, R2 ;  /* 0x0000000407027825 */ /* 0x000fcc00078e0202 */
[----:B0-----:R-:W3:Y:S01]  /*0180*/  LDG.E R2, desc[UR4][R2.64] ;  /* 0x0000000402027981 */ /* 0x001ee2000c1e1900 */
[----:B------:R-:W-:Y:S02]  /*0190*/  IMAD.MOV.U32 R8, RZ, RZ, 0xff ;  /* 0x000000ffff087424 */ /* 0x000fe400078e00ff */
[----:B-1----:R-:W-:-:S05]  /*01a0*/  IMAD R0, R0, UR6, RZ ;  /* 0x0000000600007c24 */ /* 0x002fca000f8e02ff */
[----:B--2---:R-:W-:-:S04]  /*01b0*/  IADD3 R6, P1, PT, R0, UR8, RZ ;  /* 0x0000000800067c10 */ /* 0x004fc8000ff3e0ff */
[----:B------:R-:W-:Y:S02]  /*01c0*/  LEA.HI.X.SX32 R0, R0, UR9, 0x1, P1 ;  /* 0x0000000900007c11 */ /* 0x000fe400088f0eff */
[----:B---3--:R-:W-:-:S13]  /*01d0*/  FSETP.GE.AND P0, PT, R2, UR7, PT ;  /* 0x0000000702007c0b */ /* 0x008fda000bf06000 */
[C---:B------:R-:W-:Y:S02]  /*01e0*/  @P0 IADD3 R4, P1, PT, R7.reuse, R6, RZ ;  /* 0x0000000607040210 */ /* 0x040fe40007f3e0ff */
[----:B------:R-:W-:Y:S02]  /*01f0*/  @P0 PRMT R3, R8, 0x7610, R3 ;  /* 0x0000761008030816 */ /* 0x000fe40000000003 */
[----:B------:R-:W-:-:S05]  /*0200*/  @P0 LEA.HI.X.SX32 R5, R7, R0, 0x1, P1 ;  /* 0x0000000007050211 */ /* 0x000fca00008f0eff */
[----:B------:R0:W-:Y:S01]  /*0210*/  @P0 STG.E.U8 desc[UR4][R4.64], R3 ;  /* 0x0000000304000986 */ /* 0x0001e2000c101104 */
[----:B------:R-:W-:Y:S05]  /*0220*/  @P0 EXIT ;  /* 0x000000000000094d */ /* 0x000fea0003800000 */
[----:B------:R-:W1:Y:S01]  /*0230*/  LDCU UR6, c[0x0][0x3a4] ;  /* 0x00007480ff0677ac */ /* 0x000e620008000800 */
[----:B0-----:R-:W-:Y:S01]  /*0240*/  IMAD.MOV.U32 R4, RZ, RZ, 0x80 ;  /* 0x00000080ff047424 */ /* 0x001fe200078e00ff */
[----:B-1----:R-:W-:-:S13]  /*0250*/  FSETP.GE.AND P0, PT, R2, UR6, PT ;  /* 0x0000000602007c0b */ /* 0x002fda000bf06000 */
[----:B------:R-:W-:-:S04]  /*0260*/  @P0 IADD3 R2, P1, PT, R7, R6, RZ ;  /* 0x0000000607020210 */ /* 0x000fc80007f3e0ff */
[----:B------:R-:W-:-:S05]  /*0270*/  @P0 LEA.HI.X.SX32 R3, R7, R0, 0x1, P1 ;  /* 0x0000000007030211 */ /* 0x000fca00008f0eff */
[----:B------:R0:W-:Y:S01]  /*0280*/  @P0 STG.E.U8 desc[UR4][R2.64], R4 ;  /* 0x0000000402000986 */ /* 0x0001e2000c101104 */
[----:B------:R-:W-:Y:S05]  /*0290*/  @P0 EXIT ;  /* 0x000000000000094d */ /* 0x000fea0003800000 */
[----:B0-----:R-:W-:-:S04]  /*02a0*/  IADD3 R2, P0, PT, R7, R6, RZ ;  /* 0x0000000607027210 */ /* 0x001fc80007f1e0ff */
[----:B------:R-:W-:-:S05]  /*02b0*/  LEA.HI.X.SX32 R3, R7, R0, 0x1, P0 ;  /* 0x0000000007037211 */ /* 0x000fca00000f0eff */
[----:B------:R-:W-:Y:S01]  /*02c0*/  STG.E.U8 desc[UR4][R2.64], RZ ;  /* 0x000000ff02007986 */ /* 0x000fe2000c101104 */
[----:B------:R-:W-:Y:S05]  /*02d0*/  EXIT ;  /* 0x000000000000794d */ /* 0x000fea0003800000 */
.L_x_11:
        /* <DEDUP_REMOVED lines=10> */
.L_x_60:


//--------------------- .text._Z29cannyNonMaxSuppression_kernelPKfiS0_iPfiii --------------------------
	.section	.text._Z29cannyNonMaxSuppression_kernelPKfiS0_iPfiii,"ax",@progbits
	.align	128
        .global         _Z29cannyNonMaxSuppression_kernelPKfiS0_iPfiii
        .type           _Z29cannyNonMaxSuppression_kernelPKfiS0_iPfiii,@function
        .size           _Z29cannyNonMaxSuppression_kernelPKfiS0_iPfiii,(.L_x_61 - _Z29cannyNonMaxSuppression_kernelPKfiS0_iPfiii)
        .other          _Z29cannyNonMaxSuppression_kernelPKfiS0_iPfiii,@"STO_CUDA_ENTRY STV_DEFAULT"
_Z29cannyNonMaxSuppression_kernelPKfiS0_iPfiii:
.text._Z29cannyNonMaxSuppression_kernelPKfiS0_iPfiii:
        /* <DEDUP_REMOVED lines=16> */
[----:B------:R-:W-:Y:S02]  /*0100*/  IMAD.MOV.U32 R7, RZ, RZ, -0x1 ;  /* 0xffffffffff077424 */ /* 0x000fe400078e00ff */
[----:B------:R-:W-:Y:S01]  /*0110*/  IMAD.MOV.U32 R9, RZ, RZ, RZ ;  /* 0x000000ffff097224 */ /* 0x000fe200078e00ff */
[----:B------:R-:W2:Y:S01]  /*0120*/  LDCU.64 UR10, c[0x0][0x380] ;  /* 0x00007000ff0a77ac */ /* 0x000ea20008000a00 */
[----:B0-----:R-:W-:Y:S01]  /*0130*/  IMAD R3, R2, UR4, RZ ;  /* 0x0000000402037c24 */ /* 0x001fe2000f8e02ff */
[----:B------:R-:W0:Y:S04]  /*0140*/  LDCU.64 UR4, c[0x0][0x358] ;  /* 0x00006b00ff0477ac */ /* 0x000e280008000a00 */
[C---:B-1----:R-:W-:Y:S01]  /*0150*/  IADD3 R4, P0, PT, R3.reuse, UR8, RZ ;  /* 0x0000000803047c10 */ /* 0x042fe2000ff1e0ff */
[----:B------:R-:W1:Y:S03]  /*0160*/  LDCU UR8, c[0x0][0x388] ;  /* 0x00007100ff0877ac */ /* 0x000e660008000800 */
[----:B------:R-:W-:-:S03]  /*0170*/  LEA.HI.X.SX32 R5, R3, UR9, 0x1, P0 ;  /* 0x0000000903057c11 */ /* 0x000fc600080f0eff */
[----:B------:R-:W-:-:S05]  /*0180*/  IMAD.WIDE R4, R0, 0x4, R4 ;  /* 0x0000000400047825 */ /* 0x000fca00078e0204 */
[----:B0-----:R0:W3:Y:S01]  /*0190*/  LDG.E R3, desc[UR4][R4.64] ;  /* 0x0000000404037981 */ /* 0x0010e2000c1e1900 */
[----:B------:R-:W-:Y:S02]  /*01a0*/  IMAD.MOV.U32 R12, RZ, RZ, RZ ;  /* 0x000000ffff0c7224 */ /* 0x000fe400078e00ff */
[----:B0-----:R-:W-:Y:S02]  /*01b0*/  IMAD.MOV.U32 R5, RZ, RZ, RZ ;  /* 0x000000ffff057224 */ /* 0x001fe400078e00ff */
[----:B------:R-:W-:Y:S01]  /*01c0*/  IMAD.MOV.U32 R10, RZ, RZ, RZ ;  /* 0x000000ffff0a7224 */ /* 0x000fe200078e00ff */
[----:B---3--:R-:W-:-:S13]  /*01d0*/  FSETP.GT.AND P0, PT, R3, 180, PT ;  /* 0x433400000300780b */ /* 0x008fda0003f04000 */
[----:B------:R-:W-:-:S05]  /*01e0*/  @P0 FADD R3, R3, -180 ;  /* 0xc334000003030421 */ /* 0x000fca0000000000 */
[C---:B------:R-:W-:Y:S02]  /*01f0*/  FSETP.GEU.AND P0, PT, R3.reuse, 22.5, PT ;  /* 0x41b400000300780b */ /* 0x040fe40003f0e000 */
[C---:B------:R-:W-:Y:S02]  /*0200*/  FSETP.GTU.AND P1, PT, R3.reuse, 180, PT ;  /* 0x433400000300780b */ /* 0x040fe40003f2c000 */
[C---:B------:R-:W-:Y:S02]  /*0210*/  FSETP.GE.AND P0, PT, R3.reuse, RZ, !P0 ;  /* 0x000000ff0300720b */ /* 0x040fe40004706000 */
[----:B------:R-:W-:-:S04]  /*0220*/  FSETP.GE.AND P1, PT, R3, 157.5, !P1 ;  /* 0x431d80000300780b */ /* 0x000fc80004f26000 */
[----:B------:R-:W-:-:S13]  /*0230*/  PLOP3.LUT P1, PT, P0, P1, PT, 0xf8, 0x8f ;  /* 0x00000000008f781c */ /* 0x000fda0000723f70 */
[C---:B------:R-:W-:Y:S01]  /*0240*/  @!P1 FSETP.GEU.AND P0, PT, R3.reuse, 67.5, PT ;  /* 0x428700000300980b */ /* 0x040fe20003f0e000 */
[----:B------:R-:W-:Y:S02]  /*0250*/  @!P1 IMAD.MOV.U32 R6, RZ, RZ, 0x1 ;  /* 0x00000001ff069424 */ /* 0x000fe400078e00ff */
[----:B------:R-:W-:Y:S01]  /*0260*/  @!P1 IMAD.MOV.U32 R4, RZ, RZ, -0x1 ;  /* 0xffffffffff049424 */ /* 0x000fe200078e00ff */
[----:B------:R-:W-:Y:S01]  /*0270*/  @!P1 FSETP.GE.AND P0, PT, R3, 22.5, !P0 ;  /* 0x41b400000300980b */ /* 0x000fe20004706000 */
[----:B------:R-:W-:-:S03]  /*0280*/  IMAD.MOV.U32 R3, RZ, RZ, 0x1 ;  /* 0x00000001ff037424 */ /* 0x000fc600078e00ff */
[----:B------:R-:W-:Y:S02]  /*0290*/  @!P1 SEL R7, RZ, 0xffffffff, !P0 ;  /* 0xffffffffff079807 */ /* 0x000fe40004000000 */
[----:B------:R-:W-:Y:S01]  /*02a0*/  @!P1 SEL R5, R6, 0xffffffff, P0 ;  /* 0xffffffff06059807 */ /* 0x000fe20000000000 */
[----:B-1----:R-:W-:Y:S01]  /*02b0*/  IMAD R6, R2, UR8, RZ ;  /* 0x0000000802067c24 */ /* 0x002fe2000f8e02ff */
[----:B------:R-:W-:Y:S01]  /*02c0*/  @!P1 SEL R9, R4, 0x1, P0 ;  /* 0x0000000104099807 */ /* 0x000fe20000000000 */
[----:B------:R-:W-:Y:S01]  /*02d0*/  IMAD.IADD R11, R0, 0x1, R7 ;  /* 0x00000001000b7824 */ /* 0x000fe200078e0207 */
[----:B------:R-:W-:Y:S01]  /*02e0*/  @!P1 SEL R3, RZ, 0x1, !P0 ;  /* 0x00000001ff039807 */ /* 0x000fe20004000000 */
[C---:B------:R-:W-:Y:S02]  /*02f0*/  IMAD.IADD R5, R2.reuse, 0x1, R5 ;  /* 0x0000000102057824 */ /* 0x040fe400078e0205 */
[----:B------:R-:W-:Y:S01]  /*0300*/  IMAD.IADD R9, R2, 0x1, R9 ;  /* 0x0000000102097824 */ /* 0x000fe200078e0209 */
[----:B------:R-:W-:Y:S01]  /*0310*/  ISETP.GE.AND P1, PT, R11, UR7, PT ;  /* 0x000000070b007c0c */ /* 0x000fe2000bf26270 */
[----:B------:R-:W-:Y:S01]  /*0320*/  IMAD.IADD R13, R0, 0x1, R3 ;  /* 0x00000001000d7824 */ /* 0x000fe200078e0203 */
[----:B------:R-:W-:-:S02]  /*0330*/  ISETP.GE.AND P2, PT, R5, UR6, PT ;  /* 0x0000000605007c0c */ /* 0x000fc4000bf46270 */
[----:B------:R-:W-:Y:S02]  /*0340*/  ISETP.GE.AND P0, PT, R9, UR6, PT ;  /* 0x0000000609007c0c */ /* 0x000fe4000bf06270 */
[----:B------:R-:W-:Y:S02]  /*0350*/  ISETP.GE.AND P3, PT, R13, UR7, PT ;  /* 0x000000070d007c0c */ /* 0x000fe4000bf66270 */
[----:B------:R-:W-:Y:S02]  /*0360*/  ISETP.GT.AND P1, PT, R11, -0x1, !P1 ;  /* 0xffffffff0b00780c */ /* 0x000fe40004f24270 */
[----:B------:R-:W-:Y:S02]  /*0370*/  ISETP.GT.AND P2, PT, R5, -0x1, !P2 ;  /* 0xffffffff0500780c */ /* 0x000fe40005744270 */
[----:B------:R-:W-:Y:S02]  /*0380*/  ISETP.GT.AND P3, PT, R13, -0x1, !P3 ;  /* 0xffffffff0d00780c */ /* 0x000fe40005f64270 */
[----:B------:R-:W-:-:S02]  /*0390*/  ISETP.GT.AND P0, PT, R9, -0x1, !P0 ;  /* 0xffffffff0900780c */ /* 0x000fc40004704270 */
[----:B------:R-:W-:Y:S02]  /*03a0*/  PLOP3.LUT P1, PT, P1, P2, PT, 0x80, 0x8 ;  /* 0x000000000008781c */ /* 0x000fe40000f25070 */
[----:B------:R-:W-:Y:S02]  /*03b0*/  PLOP3.LUT P0, PT, P3, P0, PT, 0x80, 0x8 ;  /* 0x000000000008781c */ /* 0x000fe40001f01070 */
[----:B--2---:R-:W-:-:S09]  /*03c0*/  IADD3 R4, P3, PT, R6, UR10, RZ ;  /* 0x0000000a06047c10 */ /* 0x004fd2000ff7e0ff */
[----:B------:R-:W-:Y:S01]  /*03d0*/  @P1 IMAD R7, R5, UR8, RZ ;  /* 0x0000000805071c24 */ /* 0x000fe2000f8e02ff */
[----:B------:R-:W-:Y:S01]  /*03e0*/  LEA.HI.X.SX32 R5, R6, UR11, 0x1, P3 ;  /* 0x0000000b06057c11 */ /* 0x000fe200098f0eff */
[----:B------:R-:W-:Y:S01]  /*03f0*/  @P0 IMAD R3, R9, UR8, RZ ;  /* 0x0000000809030c24 */ /* 0x000fe2000f8e02ff */
[----:B------:R-:W0:Y:S02]  /*0400*/  LDCU UR8, c[0x0][0x3a8] ;  /* 0x00007500ff0877ac */ /* 0x000e240008000800 */
[----:B------:R-:W-:Y:S01]  /*0410*/  @P1 IADD3 R8, P2, PT, R7, UR10, RZ ;  /* 0x0000000a07081c10 */ /* 0x000fe2000ff5e0ff */
[----:B------:R-:W-:Y:S01]  /*0420*/  IMAD.WIDE R4, R0, 0x4, R4 ;  /* 0x0000000400047825 */ /* 0x000fe200078e0204 */
[----:B------:R-:W-:Y:S02]  /*0430*/  @P0 IADD3 R6, P3, PT, R3, UR10, RZ ;  /* 0x0000000a03060c10 */ /* 0x000fe4000ff7e0ff */
[----:B------:R-:W-:Y:S02]  /*0440*/  @P1 LEA.HI.X.SX32 R9, R7, UR11, 0x1, P2 ;  /* 0x0000000b07091c11 */ /* 0x000fe400090f0eff */
[----:B------:R-:W-:Y:S01]  /*0450*/  @P0 LEA.HI.X.SX32 R7, R3, UR11, 0x1, P3 ;  /* 0x0000000b03070c11 */ /* 0x000fe200098f0eff */
[----:B------:R-:W1:Y:S01]  /*0460*/  LDCU.64 UR10, c[0x0][0x3a0] ;  /* 0x00007400ff0a77ac */ /* 0x000e620008000a00 */
[----:B------:R-:W-:-:S02]  /*0470*/  @P1 IMAD.WIDE.U32 R8, R11, 0x4, R8 ;  /* 0x000000040b081825 */ /* 0x000fc400078e0008 */
[----:B------:R-:W2:Y:S02]  /*0480*/  LDG.E R11, desc[UR4][R4.64] ;  /* 0x00000004040b7981 */ /* 0x000ea4000c1e1900 */
[----:B------:R-:W-:Y:S02]  /*0490*/  @P0 IMAD.WIDE.U32 R6, R13, 0x4, R6 ;  /* 0x000000040d060825 */ /* 0x000fe400078e0006 */
[----:B------:R-:W2:Y:S04]  /*04a0*/  @P1 LDG.E R12, desc[UR4][R8.64] ;  /* 0x00000004080c1981 */ /* 0x000ea8000c1e1900 */
[----:B------:R-:W3:Y:S01]  /*04b0*/  @P0 LDG.E R10, desc[UR4][R6.64] ;  /* 0x00000004060a0981 */ /* 0x000ee2000c1e1900 */
[----:B0-----:R-:W-:-:S05]  /*04c0*/  IMAD R3, R2, UR8, RZ ;  /* 0x0000000802037c24 */ /* 0x001fca000f8e02ff */
[----:B-1----:R-:W-:-:S04]  /*04d0*/  IADD3 R2, P1, PT, R3, UR10, RZ ;  /* 0x0000000a03027c10 */ /* 0x002fc8000ff3e0ff */
[----:B------:R-:W-:Y:S02]  /*04e0*/  LEA.HI.X.SX32 R3, R3, UR11, 0x1, P1 ;  /* 0x0000000b03037c11 */ /* 0x000fe400088f0eff */
[----:B--2---:R-:W-:-:S04]  /*04f0*/  FSETP.GE.AND P0, PT, R11, R12, PT ;  /* 0x0000000c0b00720b */ /* 0x004fc80003f06000 */
[----:B---3--:R-:W-:-:S13]  /*0500*/  FSETP.LTU.OR P0, PT, R11, R10, !P0 ;  /* 0x0000000a0b00720b */ /* 0x008fda0004709400 */
[----:B------:R-:W-:-:S05]  /*0510*/  @!P0 IMAD.WIDE R4, R0, 0x4, R2 ;  /* 0x0000000400048825 */ /* 0x000fca00078e0202 */
[----:B------:R0:W-:Y:S01]  /*0520*/  @!P0 STG.E desc[UR4][R4.64], R11 ;  /* 0x0000000b04008986 */ /* 0x0001e2000c101904 */
[----:B------:R-:W-:Y:S05]  /*0530*/  @!P0 EXIT ;  /* 0x000000000000894d */ /* 0x000fea0003800000 */
[----:B------:R-:W-:-:S05]  /*0540*/  IMAD.WIDE R2, R0, 0x4, R2 ;  /* 0x0000000400027825 */ /* 0x000fca00078e0202 */
[----:B------:R-:W-:Y:S01]  /*0550*/  STG.E desc[UR4][R2.64], RZ ;  /* 0x000000ff02007986 */ /* 0x000fe2000c101904 */
[----:B------:R-:W-:Y:S05]  /*0560*/  EXIT ;  /* 0x000000000000794d */ /* 0x000fea0003800000 */
.L_x_12:
        /* <DEDUP_REMOVED lines=9> */
.L_x_61:


//--------------------- .text._Z25cannySobelGradient_kernelPKfiPfiS1_iii14NppiBorderType --------------------------
	.section	.text._Z25cannySobelGradient_kernelPKfiPfiS1_iii14NppiBorderType,"ax",@progbits
	.align	128
        .global         _Z25cannySobelGradient_kernelPKfiPfiS1_iii14NppiBorderType
        .type           _Z25cannySobelGradient_kernelPKfiPfiS1_iii14NppiBorderType,@function
        .size           _Z25cannySobelGradient_kernelPKfiPfiS1_iii14NppiBorderType,(.L_x_58 - _Z25cannySobelGradient_kernelPKfiPfiS1_iii14NppiBorderType)
        .other          _Z25cannySobelGradient_kernelPKfiPfiS1_iii14NppiBorderType,@"STO_CUDA_ENTRY STV_DEFAULT"
_Z25cannySobelGradient_kernelPKfiPfiS1_iii14NppiBorderType:
.text._Z25cannySobelGradient_kernelPKfiPfiS1_iii14NppiBorderType:
        /* <DEDUP_REMOVED lines=16> */
[----:B0-----:R-:W-:-:S09]  /*0100*/  UISETP.NE.AND UP0, UPT, UR6, 0x2, UPT ;  /* 0x000000020600788c */ /* 0x001fd2000bf05270 */
[----:B-1----:R-:W-:Y:S05]  /*0110*/  BRA.U UP0, `(.L_x_13) ;  /* 0x0000000500e47547 */ /* 0x002fea000b800000 */
[----:B------:R-:W0:Y:S01]  /*0120*/  LDCU UR10, c[0x0][0x388] ;  /* 0x00007100ff0a77ac */ /* 0x000e220008000800 */
[C---:B------:R-:W-:Y:S01]  /*0130*/  VIADD R12, R3.reuse, 0xffffffff ;  /* 0xffffffff030c7836 */ /* 0x040fe20000000000 */
[C---:B------:R-:W-:Y:S01]  /*0140*/  ISETP.GT.AND P1, PT, R4.reuse, UR9, PT ;  /* 0x0000000904007c0c */ /* 0x040fe2000bf24270 */
[C---:B------:R-:W-:Y:S01]  /*0150*/  VIADD R21, R4.reuse, 0xffffffff ;  /* 0xffffffff04157836 */ /* 0x040fe20000000000 */
[----:B------:R-:W1:Y:S02]  /*0160*/  LDCU.64 UR12, c[0x0][0x380] ;  /* 0x00007000ff0c77ac */ /* 0x000e640008000a00 */
[----:B------:R-:W-:Y:S01]  /*0170*/  ISETP.GT.AND P1, PT, R4, RZ, !P1 ;  /* 0x000000ff0400720c */ /* 0x000fe20004f24270 */
[----:B------:R-:W-:Y:S02]  /*0180*/  UIADD3 UR6, UPT, UPT, UR8, -0x1, URZ ;  /* 0xffffffff08067890 */ /* 0x000fe4000fffe0ff */
[C---:B------:R-:W-:Y:S01]  /*0190*/  ISETP.GE.U32.AND P2, PT, R12.reuse, UR8, PT ;  /* 0x000000080c007c0c */ /* 0x040fe2000bf46070 */
[----:B------:R-:W-:Y:S01]  /*01a0*/  UIADD3 UR7, UPT, UPT, UR9, -0x1, URZ ;  /* 0xffffffff09077890 */ /* 0x000fe2000fffe0ff */
[----:B------:R-:W-:Y:S01]  /*01b0*/  ISETP.LT.U32.AND P4, PT, R12, UR8, P1 ;  /* 0x000000080c007c0c */ /* 0x000fe20008f81070 */
[C---:B------:R-:W-:Y:S01]  /*01c0*/  VIADD R5, R4.reuse, 0x1 ;  /* 0x0000000104057836 */ /* 0x040fe20000000000 */
[----:B------:R-:W-:Y:S01]  /*01d0*/  ISETP.GT.AND P2, PT, R4, -0x1, !P2 ;  /* 0xffffffff0400780c */ /* 0x000fe20005744270 */
[----:B------:R-:W-:Y:S01]  /*01e0*/  VIADD R18, R3, 0x1 ;  /* 0x0000000103127836 */ /* 0x000fe20000000000 */
[----:B------:R-:W-:Y:S01]  /*01f0*/  VIMNMX.RELU R0, PT, PT, R12, UR6, PT ;  /* 0x000000060c007c48 */ /* 0x000fe2000bfe1100 */
[----:B------:R-:W2:Y:S04]  /*0200*/  LDCU UR11, c[0x3][0x2c] ;  /* 0x00c00580ff0b77ac */ /* 0x000ea80008000800 */
[----:B0-----:R-:W-:Y:S01]  /*0210*/  IMAD R0, R0, UR10, RZ ;  /* 0x0000000a00007c24 */ /* 0x001fe2000f8e02ff */
[----:B------:R-:W0:Y:S03]  /*0220*/  LDCU UR14, c[0x3][0x10] ;  /* 0x00c00200ff0e77ac */ /* 0x000e260008000800 */
[----:B------:R-:W-:Y:S01]  /*0230*/  @!P4 VIMNMX.RELU R9, PT, PT, R21, UR7, PT ;  /* 0x000000071509cc48 */ /* 0x000fe2000bfe1100 */
[----:B------:R-:W3:Y:S01]  /*0240*/  LDCU UR15, c[0x3][0x34] ;  /* 0x00c00680ff0f77ac */ /* 0x000ee20008000800 */
[----:B-1----:R-:W-:-:S02]  /*0250*/  IADD3 R6, P0, PT, R0, UR12, RZ ;  /* 0x0000000c00067c10 */ /* 0x002fc4000ff1e0ff */
[----:B------:R-:W-:Y:S01]  /*0260*/  @!P2 VIMNMX.RELU R11, PT, PT, R4, UR7, PT ;  /* 0x00000007040bac48 */ /* 0x000fe2000bfe1100 */
[----:B------:R-:W1:Y:S01]  /*0270*/  LDCU UR16, c[0x3][0x14] ;  /* 0x00c00280ff1077ac */ /* 0x000e620008000800 */
[----:B------:R-:W-:Y:S01]  /*0280*/  LEA.HI.X.SX32 R7, R0, UR13, 0x1, P0 ;  /* 0x0000000d00077c11 */ /* 0x000fe200080f0eff */
[----:B------:R-:W4:Y:S02]  /*0290*/  LDCU UR17, c[0x3][0x38] ;  /* 0x00c00700ff1177ac */ /* 0x000f240008000800 */
[--C-:B------:R-:W-:Y:S01]  /*02a0*/  @!P4 IMAD.WIDE.U32 R8, R9, 0x4, R6.reuse ;  /* 0x000000040908c825 */ /* 0x100fe200078e0006 */
[----:B------:R-:W5:Y:S03]  /*02b0*/  LDCU UR18, c[0x3][0x18] ;  /* 0x00c00300ff1277ac */ /* 0x000f660008000800 */
[----:B------:R-:W-:Y:S01]  /*02c0*/  @!P2 IMAD.WIDE.U32 R10, R11, 0x4, R6 ;  /* 0x000000040b0aa825 */ /* 0x000fe200078e0006 */
[----:B------:R-:W2:Y:S01]  /*02d0*/  @!P4 LDG.E R0, desc[UR4][R8.64] ;  /* 0x000000040800c981 */ /* 0x000ea2000c1e1900 */
[----:B------:R-:W5:Y:S03]  /*02e0*/  LDCU UR19, c[0x3][0x3c] ;  /* 0x00c00780ff1377ac */ /* 0x000f660008000800 */
[----:B------:R0:W3:Y:S01]  /*02f0*/  @!P2 LDG.E R2, desc[UR4][R10.64] ;  /* 0x000000040a02a981 */ /* 0x0000e2000c1e1900 */
[----:B------:R-:W-:Y:S01]  /*0300*/  ISETP.GE.AND P0, PT, R5, UR9, PT ;  /* 0x0000000905007c0c */ /* 0x000fe2000bf06270 */
[----:B------:R-:W1:Y:S03]  /*0310*/  LDCU UR9, c[0x3][0x28] ;  /* 0x00c00500ff0977ac */ /* 0x000e660008000800 */
[----:B------:R-:W-:-:S04]  /*0320*/  ISETP.GT.AND P0, PT, R4, -0x2, !P0 ;  /* 0xfffffffe0400780c */ /* 0x000fc80004704270 */
[C---:B------:R-:W-:Y:S01]  /*0330*/  ISETP.LT.U32.AND P3, PT, R12.reuse, UR8, P0 ;  /* 0x000000080c007c0c */ /* 0x040fe20008761070 */
[----:B------:R-:W-:-:S05]  /*0340*/  IMAD R12, R12, UR10, RZ ;  /* 0x0000000a0c0c7c24 */ /* 0x000fca000f8e02ff */
[----:B------:R-:W-:-:S04]  /*0350*/  IADD3 R22, P5, PT, R12, UR12, RZ ;  /* 0x0000000c0c167c10 */ /* 0x000fc8000ffbe0ff */
[----:B------:R-:W-:Y:S02]  /*0360*/  LEA.HI.X.SX32 R23, R12, UR13, 0x1, P5 ;  /* 0x0000000d0c177c11 */ /* 0x000fe4000a8f0eff */
[----:B------:R-:W-:Y:S02]  /*0370*/  VIMNMX.U32 R12, PT, PT, R3, UR6, PT ;  /* 0x00000006030c7c48 */ /* 0x000fe4000bfe0000 */
[----:B------:R-:W-:Y:S01]  /*0380*/  @!P3 VIMNMX.RELU R13, PT, PT, R5, UR7, PT ;  /* 0x00000007050dbc48 */ /* 0x000fe2000bfe1100 */
[----:B------:R-:W-:-:S04]  /*0390*/  @P4 IMAD.WIDE.U32 R16, R21, 0x4, R22 ;  /* 0x0000000415104825 */ /* 0x000fc800078e0016 */
[----:B0-----:R-:W-:Y:S01]  /*03a0*/  @!P3 IMAD.WIDE.U32 R10, R13, 0x4, R6 ;  /* 0x000000040d0ab825 */ /* 0x001fe200078e0006 */
[----:B------:R-:W-:-:S03]  /*03b0*/  VIMNMX.U32 R6, PT, PT, R18, UR6, PT ;  /* 0x0000000612067c48 */ /* 0x000fc6000bfe0000 */
[----:B------:R-:W-:Y:S01]  /*03c0*/  IMAD R13, R12, UR10, RZ ;  /* 0x0000000a0c0d7c24 */ /* 0x000fe2000f8e02ff */
[----:B------:R-:W-:Y:S01]  /*03d0*/  USHF.R.S32.HI UR6, URZ, 0x1f, UR10 ;  /* 0x0000001fff067899 */ /* 0x000fe2000801140a */
[----:B------:R-:W-:-:S03]  /*03e0*/  @P2 IMAD.WIDE.U32 R8, R4, 0x4, R22 ;  /* 0x0000000404082825 */ /* 0x000fc600078e0016 */
[C---:B------:R-:W-:Y:S01]  /*03f0*/  IADD3 R14, P6, PT, R13.reuse, UR12, RZ ;  /* 0x0000000c0d0e7c10 */ /* 0x040fe2000ffde0ff */
[----:B------:R-:W-:Y:S01]  /*0400*/  IMAD R7, R6, UR10, RZ ;  /* 0x0000000a06077c24 */ /* 0x000fe2000f8e02ff */
[----:B------:R-:W-:Y:S01]  /*0410*/  IADD3 R12, P5, PT, R22, UR10, RZ ;  /* 0x0000000a160c7c10 */ /* 0x000fe2000ffbe0ff */
[----:B------:R-:W4:Y:S01]  /*0420*/  @!P3 LDG.E R6, desc[UR4][R10.64] ;  /* 0x000000040a06b981 */ /* 0x000f22000c1e1900 */
[----:B------:R-:W-:Y:S02]  /*0430*/  LEA.HI.X.SX32 R15, R13, UR13, 0x1, P6 ;  /* 0x0000000d0d0f7c11 */ /* 0x000fe4000b0f0eff */
[----:B------:R-:W-:Y:S02]  /*0440*/  ISETP.LT.U32.AND P6, PT, R18, UR8, P1 ;  /* 0x0000000812007c0c */ /* 0x000fe40008fc1070 */
[----:B------:R-:W-:Y:S02]  /*0450*/  IADD3.X R13, PT, PT, R23, UR6, RZ, P5, !PT ;  /* 0x00000006170d7c10 */ /* 0x000fe4000affe4ff */
[----:B------:R-:W-:-:S02]  /*0460*/  IADD3 R26, P5, PT, R7, UR12, RZ ;  /* 0x0000000c071a7c10 */ /* 0x000fc4000ffbe0ff */
[----:B------:R-:W-:-:S07]  /*0470*/  @!P0 VIMNMX.RELU R19, PT, PT, R5, UR7, PT ;  /* 0x0000000705138c48 */ /* 0x000fce000bfe1100 */
[----:B------:R-:W-:Y:S01]  /*0480*/  @!P6 VIMNMX.RELU R29, PT, PT, R21, UR7, PT ;  /* 0x00000007151dec48 */ /* 0x000fe2000bfe1100 */
[----:B------:R0:W2:Y:S01]  /*0490*/  @P4 LDG.E R0, desc[UR4][R16.64] ;  /* 0x0000000410004981 */ /* 0x0000a2000c1e1900 */
[----:B------:R-:W-:-:S03]  /*04a0*/  ISETP.GT.AND P4, PT, R4, -0x1, PT ;  /* 0xffffffff0400780c */ /* 0x000fc60003f84270 */
[----:B------:R-:W3:Y:S01]  /*04b0*/  @P2 LDG.E R2, desc[UR4][R8.64] ;  /* 0x0000000408022981 */ /* 0x000ee2000c1e1900 */
[----:B------:R-:W-:Y:S01]  /*04c0*/  ISETP.GE.U32.AND P2, PT, R18, UR8, PT ;  /* 0x0000000812007c0c */ /* 0x000fe2000bf46070 */
[----:B------:R-:W-:Y:S01]  /*04d0*/  @P3 IMAD.WIDE.U32 R22, R5, 0x4, R22 ;  /* 0x0000000405163825 */ /* 0x000fe200078e0016 */
[----:B------:R-:W-:Y:S01]  /*04e0*/  LEA.HI.X.SX32 R27, R7, UR13, 0x1, P5 ;  /* 0x0000000d071b7c11 */ /* 0x000fe2000a8f0eff */
[----:B------:R-:W5:Y:S01]  /*04f0*/  LDCU UR12, c[0x3][0xc] ;  /* 0x00c00180ff0c77ac */ /* 0x000f620008000800 */
[----:B------:R-:W-:Y:S02]  /*0500*/  ISETP.GT.AND P2, PT, R4, -0x1, !P2 ;  /* 0xffffffff0400780c */ /* 0x000fe40005744270 */
[----:B0-----:R-:W-:Y:S01]  /*0510*/  @!P1 VIMNMX.RELU R17, PT, PT, R21, UR7, PT ;  /* 0x0000000715119c48 */ /* 0x001fe2000bfe1100 */
[----:B------:R-:W0:Y:S01]  /*0520*/  LDCU UR13, c[0x3][0x30] ;  /* 0x00c00600ff0d77ac */ /* 0x000e220008000800 */
[----:B------:R-:W-:Y:S01]  /*0530*/  ISETP.LT.U32.AND P5, PT, R18, UR8, P0 ;  /* 0x0000000812007c0c */ /* 0x000fe200087a1070 */
[----:B------:R1:W5:Y:S02]  /*0540*/  @!P4 LDG.E R8, desc[UR4][R14.64] ;  /* 0x000000040e08c981 */ /* 0x000364000c1e1900 */
[--C-:B------:R-:W-:Y:S01]  /*0550*/  @!P1 IMAD.WIDE.U32 R16, R17, 0x4, R14.reuse ;  /* 0x0000000411109825 */ /* 0x100fe200078e000e */
[----:B------:R-:W3:Y:S04]  /*0560*/  LDCU UR8, c[0x3][0x4] ;  /* 0x00c00080ff0877ac */ /* 0x000ee80008000800 */
[----:B------:R0:W5:Y:S01]  /*0570*/  @!P1 LDG.E R7, desc[UR4][R16.64] ;  /* 0x0000000410079981 */ /* 0x000162000c1e1900 */
[----:B------:R-:W-:Y:S01]  /*0580*/  @!P0 IMAD.WIDE.U32 R18, R19, 0x4, R14 ;  /* 0x0000000413128825 */ /* 0x000fe200078e000e */
[----:B------:R-:W-:-:S03]  /*0590*/  @!P2 VIMNMX.RELU R25, PT, PT, R4, UR7, PT ;  /* 0x000000070419ac48 */ /* 0x000fc6000bfe1100 */
[--C-:B------:R-:W-:Y:S01]  /*05a0*/  @!P6 IMAD.WIDE.U32 R28, R29, 0x4, R26.reuse ;  /* 0x000000041d1ce825 */ /* 0x100fe200078e001a */
[----:B------:R0:W5:Y:S01]  /*05b0*/  @!P0 LDG.E R9, desc[UR4][R18.64] ;  /* 0x0000000412098981 */ /* 0x000162000c1e1900 */
[----:B------:R-:W-:Y:S01]  /*05c0*/  @!P5 VIMNMX.RELU R11, PT, PT, R5, UR7, PT ;  /* 0x00000007050bdc48 */ /* 0x000fe2000bfe1100 */
[----:B------:R-:W4:Y:S01]  /*05d0*/  LDCU UR7, c[0x3][0x24] ;  /* 0x00c00480ff0777ac */ /* 0x000f220008000800 */
[--C-:B------:R-:W-:Y:S01]  /*05e0*/  @!P2 IMAD.WIDE.U32 R24, R25, 0x4, R26.reuse ;  /* 0x000000041918a825 */ /* 0x100fe200078e001a */
[----:B------:R-:W5:Y:S03]  /*05f0*/  @!P6 LDG.E R10, desc[UR4][R28.64] ;  /* 0x000000041c0ae981 */ /* 0x000f66000c1e1900 */
[----:B------:R-:W-:Y:S02]  /*0600*/  @!P5 IMAD.WIDE.U32 R26, R11, 0x4, R26 ;  /* 0x000000040b1ad825 */ /* 0x000fe400078e001a */
[----:B------:R-:W5:Y:S04]  /*0610*/  @!P2 LDG.E R11, desc[UR4][R24.64] ;  /* 0x00000004180ba981 */ /* 0x000f68000c1e1900 */
[----:B------:R-:W5:Y:S01]  /*0620*/  @!P5 LDG.E R26, desc[UR4][R26.64] ;  /* 0x000000041a1ad981 */ /* 0x000f62000c1e1900 */
[----:B-1----:R-:W-:-:S03]  /*0630*/  @P1 IMAD.WIDE.U32 R14, R21, 0x4, R12 ;  /* 0x00000004150e1825 */ /* 0x002fc600078e000c */
[----:B------:R-:W5:Y:S01]  /*0640*/  @P3 LDG.E R6, desc[UR4][R22.64] ;  /* 0x0000000416063981 */ /* 0x000f62000c1e1900 */
[----:B0-----:R-:W-:Y:S01]  /*0650*/  IADD3 R16, P3, PT, R12, UR10, RZ ;  /* 0x0000000a0c107c10 */ /* 0x001fe2000ff7e0ff */
[--C-:B------:R-:W-:Y:S01]  /*0660*/  @P4 IMAD.WIDE.U32 R18, R4, 0x4, R12.reuse ;  /* 0x0000000404124825 */ /* 0x100fe200078e000c */
[----:B------:R-:W5:Y:S02]  /*0670*/  LDCU UR10, c[0x3][0x8] ;  /* 0x00c00100ff0a77ac */ /* 0x000f640008000800 */
[----:B------:R-:W-:Y:S01]  /*0680*/  IADD3.X R17, PT, PT, R13, UR6, RZ, P3, !PT ;  /* 0x000000060d117c10 */ /* 0x000fe20009ffe4ff */
[----:B------:R-:W-:Y:S01]  /*0690*/  @P0 IMAD.WIDE.U32 R12, R5, 0x4, R12 ;  /* 0x00000004050c0825 */ /* 0x000fe200078e000c */
[----:B------:R-:W2:Y:S03]  /*06a0*/  LDCU UR6, c[0x3][URZ] ;  /* 0x00c00000ff0677ac */ /* 0x000ea60008000800 */
[----:B------:R-:W-:-:S04]  /*06b0*/  @P6 IMAD.WIDE.U32 R20, R21, 0x4, R16 ;  /* 0x0000000415146825 */ /* 0x000fc800078e0010 */
[----:B------:R-:W-:-:S04]  /*06c0*/  @P2 IMAD.WIDE.U32 R24, R4, 0x4, R16 ;  /* 0x0000000404182825 */ /* 0x000fc800078e0010 */
[----:B------:R-:W-:Y:S01]  /*06d0*/  @P5 IMAD.WIDE.U32 R16, R5, 0x4, R16 ;  /* 0x0000000405105825 */ /* 0x000fe200078e0010 */
[----:B------:R-:W5:Y:S04]  /*06e0*/  @P4 LDG.E R8, desc[UR4][R18.64] ;  /* 0x0000000412084981 */ /* 0x000f68000c1e1900 */
[----:B------:R-:W5:Y:S04]  /*06f0*/  @P1 LDG.E R7, desc[UR4][R14.64] ;  /* 0x000000040e071981 */ /* 0x000f68000c1e1900 */
[----:B------:R4:W5:Y:S04]  /*0700*/  @P0 LDG.E R9, desc[UR4][R12.64] ;  /* 0x000000040c090981 */ /* 0x000968000c1e1900 */
[----:B------:R-:W5:Y:S04]  /*0710*/  @P6 LDG.E R10, desc[UR4][R20.64] ;  /* 0x00000004140a6981 */ /* 0x000f68000c1e1900 */
[----:B------:R-:W5:Y:S04]  /*0720*/  @P2 LDG.E R11, desc[UR4][R24.64] ;  /* 0x00000004180b2981 */ /* 0x000f68000c1e1900 */
[----:B------:R-:W5:Y:S01]  /*0730*/  @P5 LDG.E R26, desc[UR4][R16.64] ;  /* 0x00000004101a5981 */ /* 0x000f62000c1e1900 */
[C---:B--2---:R-:W-:Y:S01]  /*0740*/  FFMA R5, R0.reuse, UR6, RZ ;  /* 0x0000000600057c23 */ /* 0x044fe200080000ff */
[----:B----4-:R-:W-:Y:S01]  /*0750*/  FFMA R13, R0, UR7, RZ ;  /* 0x00000007000d7c23 */ /* 0x010fe200080000ff */
[----:B------:R-:W0:Y:S02]  /*0760*/  LDCU UR6, c[0x3][0x1c] ;  /* 0x00c00380ff0677ac */ /* 0x000e240008000800 */
[C---:B---3--:R-:W-:Y:S01]  /*0770*/  FFMA R5, R2.reuse, UR8, R5 ;  /* 0x0000000802057c23 */ /* 0x048fe20008000005 */
[----:B------:R-:W-:Y:S01]  /*0780*/  FFMA R13, R2, UR9, R13 ;  /* 0x00000009020d7c23 */ /* 0x000fe2000800000d */
[----:B------:R-:W1:Y:S02]  /*0790*/  LDCU UR7, c[0x3][0x40] ;  /* 0x00c00800ff0777ac */ /* 0x000e640008000800 */
[C---:B-----5:R-:W-:Y:S01]  /*07a0*/  FFMA R0, R6.reuse, UR10, R5 ;  /* 0x0000000a06007c23 */ /* 0x060fe20008000005 */
[----:B------:R-:W-:Y:S01]  /*07b0*/  FFMA R6, R6, UR11, R13 ;  /* 0x0000000b06067c23 */ /* 0x000fe2000800000d */
[----:B------:R-:W2:Y:S01]  /*07c0*/  LDCU UR8, c[0x3][0x20] ;  /* 0x00c00400ff0877ac */ /* 0x000ea20008000800 */
[----:B------:R-:W3:Y:S01]  /*07d0*/  LDCU UR9, c[0x3][0x44] ;  /* 0x00c00880ff0977ac */ /* 0x000ee20008000800 */
[C---:B------:R-:W-:Y:S01]  /*07e0*/  FFMA R5, R7.reuse, UR12, R0 ;  /* 0x0000000c07057c23 */ /* 0x040fe20008000000 */
[----:B------:R-:W-:-:S03]  /*07f0*/  FFMA R7, R7, UR13, R6 ;  /* 0x0000000d07077c23 */ /* 0x000fc60008000006 */
[C---:B------:R-:W-:Y:S01]  /*0800*/  FFMA R0, R8.reuse, UR14, R5 ;  /* 0x0000000e08007c23 */ /* 0x040fe20008000005 */
[----:B------:R-:W-:-:S03]  /*0810*/  FFMA R8, R8, UR15, R7 ;  /* 0x0000000f08087c23 */ /* 0x000fc60008000007 */
[C---:B------:R-:W-:Y:S01]  /*0820*/  FFMA R5, R9.reuse, UR16, R0 ;  /* 0x0000001009057c23 */ /* 0x040fe20008000000 */
[----:B------:R-:W-:-:S03]  /*0830*/  FFMA R9, R9, UR17, R8 ;  /* 0x0000001109097c23 */ /* 0x000fc60008000008 */
[C---:B------:R-:W-:Y:S01]  /*0840*/  FFMA R0, R10.reuse, UR18, R5 ;  /* 0x000000120a007c23 */ /* 0x040fe20008000005 */
[----:B------:R-:W-:-:S03]  /*0850*/  FFMA R10, R10, UR19, R9 ;  /* 0x000000130a0a7c23 */ /* 0x000fc60008000009 */
[C---:B0-----:R-:W-:Y:S01]  /*0860*/  FFMA R5, R11.reuse, UR6, R0 ;  /* 0x000000060b057c23 */ /* 0x041fe20008000000 */
[----:B-1----:R-:W-:-:S03]  /*0870*/  FFMA R9, R11, UR7, R10 ;  /* 0x000000070b097c23 */ /* 0x002fc6000800000a */
[C---:B--2---:R-:W-:Y:S01]  /*0880*/  FFMA R8, R26.reuse, UR8, R5 ;  /* 0x000000081a087c23 */ /* 0x044fe20008000005 */
[----:B---3--:R-:W-:Y:S01]  /*0890*/  FFMA R9, R26, UR9, R9 ;  /* 0x000000091a097c23 */ /* 0x008fe20008000009 */
[----:B------:R-:W-:Y:S06]  /*08a0*/  BRA `(.L_x_14) ;  /* 0x0000000400687947 */ /* 0x000fec0003800000 */
.L_x_13:
[----:B------:R-:W0:Y:S01]  /*08b0*/  LDCU UR6, c[0x0][0x388] ;  /* 0x00007100ff0677ac */ /* 0x000e220008000800 */
[C---:B------:R-:W-:Y:S01]  /*08c0*/  ISETP.GT.AND P0, PT, R4.reuse, UR9, PT ;  /* 0x0000000904007c0c */ /* 0x040fe2000bf04270 */
[C---:B------:R-:W-:Y:S01]  /*08d0*/  VIADD R13, R4.reuse, 0x1 ;  /* 0x00000001040d7836 */ /* 0x040fe20000000000 */
[----:B------:R-:W-:Y:S01]  /*08e0*/  IADD3 R2, PT, PT, R3, -0x1, RZ ;  /* 0xffffffff03027810 */ /* 0x000fe20007ffe0ff */
[----:B------:R-:W1:Y:S01]  /*08f0*/  LDCU.64 UR10, c[0x0][0x380] ;  /* 0x00007000ff0a77ac */ /* 0x000e620008000a00 */
[----:B------:R-:W-:Y:S02]  /*0900*/  ISETP.GT.AND P0, PT, R4, RZ, !P0 ;  /* 0x000000ff0400720c */ /* 0x000fe40004704270 */
[----:B------:R-:W-:Y:S01]  /*0910*/  ISETP.GE.AND P1, PT, R13, UR9, PT ;  /* 0x000000090d007c0c */ /* 0x000fe2000bf26270 */
[----:B------:R-:W-:Y:S01]  /*0920*/  VIADD R14, R3, 0x1 ;  /* 0x00000001030e7836 */ /* 0x000fe20000000000 */
[----:B------:R-:W-:Y:S01]  /*0930*/  ISETP.GE.U32.OR P3, PT, R2, UR8, !P0 ;  /* 0x0000000802007c0c */ /* 0x000fe2000c766470 */
[----:B------:R-:W-:Y:S01]  /*0940*/  IMAD.MOV.U32 R5, RZ, RZ, RZ ;  /* 0x000000ffff057224 */ /* 0x000fe200078e00ff */
[----:B------:R-:W-:-:S02]  /*0950*/  ISETP.GT.AND P1, PT, R4, -0x2, !P1 ;  /* 0xfffffffe0400780c */ /* 0x000fc40004f24270 */
[----:B------:R-:W-:Y:S01]  /*0960*/  ISETP.GE.AND P4, PT, R4, RZ, PT ;  /* 0x000000ff0400720c */ /* 0x000fe20003f86270 */
[----:B------:R-:W-:Y:S01]  /*0970*/  IMAD.MOV.U32 R12, RZ, RZ, RZ ;  /* 0x000000ffff0c7224 */ /* 0x000fe200078e00ff */
[C---:B------:R-:W-:Y:S01]  /*0980*/  ISETP.GE.U32.OR P5, PT, R2.reuse, UR8, !P1 ;  /* 0x0000000802007c0c */ /* 0x040fe2000cfa6470 */
[----:B------:R-:W2:Y:S01]  /*0990*/  LDCU UR9, c[0x3][0x28] ;  /* 0x00c00500ff0977ac */ /* 0x000ea20008000800 */
[----:B0-----:R-:W-:Y:S01]  /*09a0*/  IMAD R0, R2, UR6, RZ ;  /* 0x0000000602007c24 */ /* 0x001fe2000f8e02ff */
[----:B------:R-:W0:Y:S04]  /*09b0*/  LDCU UR12, c[0x3][0xc] ;  /* 0x00c00180ff0c77ac */ /* 0x000e280008000800 */
[----:B------:R-:W-:Y:S01]  /*09c0*/  @!P3 VIADD R11, R4, 0xffffffff ;  /* 0xffffffff040bb836 */ /* 0x000fe20000000000 */
[----:B-1----:R-:W-:Y:S01]  /*09d0*/  IADD3 R6, P2, PT, R0, UR10, RZ ;  /* 0x0000000a00067c10 */ /* 0x002fe2000ff5e0ff */
[----:B------:R-:W-:Y:S01]  /*09e0*/  USHF.R.S32.HI UR7, URZ, 0x1f, UR6 ;  /* 0x0000001fff077899 */ /* 0x000fe20008011406 */
[----:B------:R-:W-:Y:S01]  /*09f0*/  @P0 VIADD R21, R4, 0xffffffff ;  /* 0xffffffff04150836 */ /* 0x000fe20000000000 */
[----:B------:R-:W-:Y:S01]  /*0a00*/  ISETP.GE.U32.OR P6, PT, R14, UR8, !P1 ;  /* 0x000000080e007c0c */ /* 0x000fe2000cfc6470 */
[----:B------:R-:W1:Y:S01]  /*0a10*/  LDCU UR10, c[0x3][0x8] ;  /* 0x00c00100ff0a77ac */ /* 0x000e620008000800 */
[----:B------:R-:W-:Y:S01]  /*0a20*/  LEA.HI.X.SX32 R7, R0, UR11, 0x1, P2 ;  /* 0x0000000b00077c11 */ /* 0x000fe200090f0eff */
[----:B------:R-:W-:Y:S01]  /*0a30*/  IMAD.MOV.U32 R0, RZ, RZ, RZ ;  /* 0x000000ffff007224 */ /* 0x000fe200078e00ff */
[----:B------:R-:W-:Y:S01]  /*0a40*/  ISETP.GE.U32.AND P2, PT, R2, UR8, PT ;  /* 0x0000000802007c0c */ /* 0x000fe2000bf46070 */
[----:B------:R-:W3:Y:S01]  /*0a50*/  LDCU UR11, c[0x3][0x2c] ;  /* 0x00c00580ff0b77ac */ /* 0x000ee20008000800 */
[----:B------:R-:W-:-:S02]  /*0a60*/  @!P3 IMAD.WIDE.U32 R10, R11, 0x4, R6 ;  /* 0x000000040b0ab825 */ /* 0x000fc400078e0006 */
[----:B------:R-:W-:Y:S01]  /*0a70*/  ISETP.LT.OR P2, PT, R4, RZ, P2 ;  /* 0x000000ff0400720c */ /* 0x000fe20001741670 */
[----:B------:R-:W4:Y:S02]  /*0a80*/  LDCU UR13, c[0x3][0x30] ;  /* 0x00c00600ff0d77ac */ /* 0x000f240008000800 */
[----:B------:R5:W2:Y:S01]  /*0a90*/  @!P3 LDG.E R0, desc[UR4][R10.64] ;  /* 0x000000040a00b981 */ /* 0x000aa2000c1e1900 */
[----:B------:R-:W-:Y:S01]  /*0aa0*/  IADD3 R8, P3, PT, R6, UR6, RZ ;  /* 0x0000000606087c10 */ /* 0x000fe2000ff7e0ff */
[----:B------:R-:W-:Y:S01]  /*0ab0*/  HFMA2 R2, -RZ, RZ, 0, 0 ;  /* 0x00000000ff027431 */ /* 0x000fe200000001ff */
[----:B------:R-:W4:Y:S02]  /*0ac0*/  LDCU UR14, c[0x3][0x10] ;  /* 0x00c00200ff0e77ac */ /* 0x000f240008000800 */
[----:B------:R-:W-:Y:S02]  /*0ad0*/  IADD3.X R9, PT, PT, R7, UR7, RZ, P3, !PT ;  /* 0x0000000707097c10 */ /* 0x000fe40009ffe4ff */
[----:B------:R-:W-:Y:S01]  /*0ae0*/  ISETP.GE.U32.OR P3, PT, R14, UR8, !P0 ;  /* 0x000000080e007c0c */ /* 0x000fe2000c766470 */
[----:B------:R-:W4:Y:S02]  /*0af0*/  LDCU UR15, c[0x3][0x34] ;  /* 0x00c00680ff0f77ac */ /* 0x000f240008000800 */
[----:B------:R-:W-:Y:S01]  /*0b00*/  @!P2 IMAD.WIDE.U32 R16, R4, 0x4, R6 ;  /* 0x000000040410a825 */ /* 0x000fe200078e0006 */
[----:B------:R-:W4:Y:S03]  /*0b10*/  LDCU UR16, c[0x3][0x14] ;  /* 0x00c00280ff1077ac */ /* 0x000f260008000800 */
[----:B------:R-:W-:Y:S01]  /*0b20*/  @P0 IMAD.WIDE.U32 R20, R21, 0x4, R8 ;  /* 0x0000000415140825 */ /* 0x000fe200078e0008 */
[----:B------:R0:W3:Y:S01]  /*0b30*/  @!P2 LDG.E R5, desc[UR4][R16.64] ;  /* 0x000000041005a981 */ /* 0x0000e2000c1e1900 */
[----:B------:R-:W4:Y:S02]  /*0b40*/  LDCU UR17, c[0x3][0x38] ;  /* 0x00c00700ff1177ac */ /* 0x000f240008000800 */
[----:B-----5:R-:W-:Y:S01]  /*0b50*/  @!P5 IMAD.WIDE.U32 R10, R13, 0x4, R6 ;  /* 0x000000040d0ad825 */ /* 0x020fe200078e0006 */
[----:B------:R-:W-:Y:S01]  /*0b60*/  ISETP.GE.U32.AND P2, PT, R14, UR8, PT ;  /* 0x000000080e007c0c */ /* 0x000fe2000bf46070 */
[----:B------:R-:W5:Y:S01]  /*0b70*/  @P0 LDG.E R12, desc[UR4][R20.64] ;  /* 0x00000004140c0981 */ /* 0x000f62000c1e1900 */
[----:B------:R-:W-:-:S02]  /*0b80*/  IADD3 R6, P0, PT, R8, UR6, RZ ;  /* 0x0000000608067c10 */ /* 0x000fc4000ff1e0ff */
[----:B------:R-:W-:Y:S01]  /*0b90*/  CS2R R14, SRZ ;  /* 0x00000000000e7805 */ /* 0x000fe2000001ff00 */
[----:B------:R-:W4:Y:S01]  /*0ba0*/  LDCU UR18, c[0x3][0x18] ;  /* 0x00c00300ff1277ac */ /* 0x000f220008000800 */
[----:B------:R1:W4:Y:S01]  /*0bb0*/  @!P5 LDG.E R2, desc[UR4][R10.64] ;  /* 0x000000040a02d981 */ /* 0x000322000c1e1900 */
[C---:B------:R-:W-:Y:S01]  /*0bc0*/  ISETP.LT.OR P2, PT, R4.reuse, RZ, P2 ;  /* 0x000000ff0400720c */ /* 0x040fe20001741670 */
[C-C-:B------:R-:W-:Y:S01]  /*0bd0*/  @P4 IMAD.WIDE.U32 R22, R4.reuse, 0x4, R8.reuse ;  /* 0x0000000404164825 */ /* 0x140fe200078e0008 */
[----:B------:R-:W-:Y:S01]  /*0be0*/  IADD3.X R7, PT, PT, R9, UR7, RZ, P0, !PT ;  /* 0x0000000709077c10 */ /* 0x000fe200087fe4ff */
[----:B------:R-:W2:Y:S02]  /*0bf0*/  LDCU UR6, c[0x3][URZ] ;  /* 0x00c00000ff0677ac */ /* 0x000ea40008000800 */
[C---:B0-----:R-:W-:Y:S01]  /*0c00*/  @!P3 VIADD R17, R4.reuse, 0xffffffff ;  /* 0xffffffff0411b836 */ /* 0x041fe20000000000 */
[----:B------:R-:W5:Y:S01]  /*0c10*/  @P4 LDG.E R15, desc[UR4][R22.64] ;  /* 0x00000004160f4981 */ /* 0x000f62000c1e1900 */
[----:B------:R-:W-:Y:S01]  /*0c20*/  @P1 IMAD.WIDE.U32 R18, R13, 0x4, R8 ;  /* 0x000000040d121825 */ /* 0x000fe200078e0008 */
[----:B------:R-:W0:Y:S03]  /*0c30*/  LDCU UR7, c[0x3][0x24] ;  /* 0x00c00480ff0777ac */ /* 0x000e260008000800 */
[--C-:B-1----:R-:W-:Y:S01]  /*0c40*/  @!P3 IMAD.WIDE.U32 R10, R17, 0x4, R6.reuse ;  /* 0x00000004110ab825 */ /* 0x102fe200078e0006 */
[----:B------:R-:W-:Y:S01]  /*0c50*/  CS2R R16, SRZ ;  /* 0x0000000000107805 */ /* 0x000fe2000001ff00 */
[----:B------:R-:W5:Y:S01]  /*0c60*/  @P1 LDG.E R14, desc[UR4][R18.64] ;  /* 0x00000004120e1981 */ /* 0x000f62000c1e1900 */
[----:B------:R-:W3:Y:S01]  /*0c70*/  LDCU UR8, c[0x3][0x4] ;  /* 0x00c00080ff0877ac */ /* 0x000ee20008000800 */
[----:B------:R-:W-:-:S03]  /*0c80*/  @!P2 IMAD.WIDE.U32 R8, R4, 0x4, R6 ;  /* 0x000000040408a825 */ /* 0x000fc600078e0006 */
[----:B------:R-:W5:Y:S01]  /*0c90*/  @!P3 LDG.E R16, desc[UR4][R10.64] ;  /* 0x000000040a10b981 */ /* 0x000f62000c1e1900 */
[----:B------:R-:W-:Y:S01]  /*0ca0*/  @!P6 IMAD.WIDE.U32 R20, R13, 0x4, R6 ;  /* 0x000000040d14e825 */ /* 0x000fe200078e0006 */
[----:B------:R-:W-:Y:S01]  /*0cb0*/  MOV R6, RZ ;  /* 0x000000ff00067202 */ /* 0x000fe20000000f00 */
[----:B------:R-:W1:Y:S01]  /*0cc0*/  LDCU UR19, c[0x3][0x3c] ;  /* 0x00c00780ff1377ac */ /* 0x000e620008000800 */
[----:B------:R2:W5:Y:S04]  /*0cd0*/  @!P2 LDG.E R17, desc[UR4][R8.64] ;  /* 0x000000040811a981 */ /* 0x000568000c1e1900 */
[----:B------:R-:W5:Y:S01]  /*0ce0*/  @!P6 LDG.E R6, desc[UR4][R20.64] ;  /* 0x000000041406e981 */ /* 0x000f62000c1e1900 */
[C---:B--2---:R-:W-:Y:S01]  /*0cf0*/  FFMA R8, R0.reuse, UR6, RZ ;  /* 0x0000000600087c23 */ /* 0x044fe200080000ff */
[----:B0-----:R-:W-:Y:S01]  /*0d00*/  FFMA R0, R0, UR7, RZ ;  /* 0x0000000700007c23 */ /* 0x001fe200080000ff */
[----:B------:R-:W0:Y:S01]  /*0d10*/  LDCU UR6, c[0x3][0x1c] ;  /* 0x00c00380ff0677ac */ /* 0x000e220008000800 */
[----:B------:R-:W2:Y:S01]  /*0d20*/  LDCU UR7, c[0x3][0x40] ;  /* 0x00c00800ff0777ac */ /* 0x000ea20008000800 */
[C---:B---3--:R-:W-:Y:S01]  /*0d30*/  FFMA R7, R5.reuse, UR8, R8 ;  /* 0x0000000805077c23 */ /* 0x048fe20008000008 */
[----:B------:R-:W-:Y:S01]  /*0d40*/  FFMA R5, R5, UR9, R0 ;  /* 0x0000000905057c23 */ /* 0x000fe20008000000 */
[----:B------:R-:W3:Y:S01]  /*0d50*/  LDCU UR8, c[0x3][0x20] ;  /* 0x00c00400ff0877ac */ /* 0x000ee20008000800 */
[----:B------:R-:W3:Y:S01]  /*0d60*/  LDCU UR9, c[0x3][0x44] ;  /* 0x00c00880ff0977ac */ /* 0x000ee20008000800 */
[C---:B----4-:R-:W-:Y:S01]  /*0d70*/  FFMA R7, R2.reuse, UR10, R7 ;  /* 0x0000000a02077c23 */ /* 0x050fe20008000007 */
[----:B------:R-:W-:-:S03]  /*0d80*/  FFMA R5, R2, UR11, R5 ;  /* 0x0000000b02057c23 */ /* 0x000fc60008000005 */
[C---:B-----5:R-:W-:Y:S01]  /*0d90*/  FFMA R0, R12.reuse, UR12, R7 ;  /* 0x0000000c0c007c23 */ /* 0x060fe20008000007 */
[----:B------:R-:W-:-:S03]  /*0da0*/  FFMA R12, R12, UR13, R5 ;  /* 0x0000000d0c0c7c23 */ /* 0x000fc60008000005 */
[C---:B------:R-:W-:Y:S01]  /*0db0*/  FFMA R5, R15.reuse, UR14, R0 ;  /* 0x0000000e0f057c23 */ /* 0x040fe20008000000 */
[----:B------:R-:W-:-:S03]  /*0dc0*/  FFMA R15, R15, UR15, R12 ;  /* 0x0000000f0f0f7c23 */ /* 0x000fc6000800000c */
[C---:B------:R-:W-:Y:S01]  /*0dd0*/  FFMA R5, R14.reuse, UR16, R5 ;  /* 0x000000100e057c23 */ /* 0x040fe20008000005 */
[----:B------:R-:W-:-:S03]  /*0de0*/  FFMA R15, R14, UR17, R15 ;  /* 0x000000110e0f7c23 */ /* 0x000fc6000800000f */
[C---:B------:R-:W-:Y:S01]  /*0df0*/  FFMA R0, R16.reuse, UR18, R5 ;  /* 0x0000001210007c23 */ /* 0x040fe20008000005 */
[----:B-1----:R-:W-:-:S03]  /*0e00*/  FFMA R16, R16, UR19, R15 ;  /* 0x0000001310107c23 */ /* 0x002fc6000800000f */
[C---:B0-----:R-:W-:Y:S01]  /*0e10*/  FFMA R5, R17.reuse, UR6, R0 ;  /* 0x0000000611057c23 */ /* 0x041fe20008000000 */
[----:B--2---:R-:W-:-:S03]  /*0e20*/  FFMA R9, R17, UR7, R16 ;  /* 0x0000000711097c23 */ /* 0x004fc60008000010 */
[C---:B---3--:R-:W-:Y:S01]  /*0e30*/  FFMA R8, R6.reuse, UR8, R5 ;  /* 0x0000000806087c23 */ /* 0x048fe20008000005 */
[----:B------:R-:W-:-:S07]  /*0e40*/  FFMA R9, R6, UR9, R9 ;  /* 0x0000000906097c23 */ /* 0x000fce0008000009 */
.L_x_14:
[----:B------:R-:W-:Y:S01]  /*0e50*/  FMUL R5, R9, R9 ;  /* 0x0000000909057220 */ /* 0x000fe20000400000 */
[----:B------:R-:W-:Y:S03]  /*0e60*/  BSSY.RECONVERGENT B0, `(.L_x_15) ;  /* 0x000000d000007945 */ /* 0x000fe60003800200 */
[----:B------:R-:W-:-:S04]  /*0e70*/  FFMA R5, R8, R8, R5 ;  /* 0x0000000808057223 */ /* 0x000fc80000000005 */
[----:B------:R-:W-:Y:S01]  /*0e80*/  VIADD R2, R5, 0xf3000000 ;  /* 0xf300000005027836 */ /* 0x000fe20000000000 */
[----:B------:R0:W1:Y:S04]  /*0e90*/  MUFU.RSQ R0, R5 ;  /* 0x0000000500007308 */ /* 0x0000680000001400 */
[----:B------:R-:W-:-:S13]  /*0ea0*/  ISETP.GT.U32.AND P0, PT, R2, 0x727fffff, PT ;  /* 0x727fffff0200780c */ /* 0x000fda0003f04070 */
[----:B01----:R-:W-:Y:S05]  /*0eb0*/  @!P0 BRA `(.L_x_16) ;  /* 0x00000000000c8947 */ /* 0x003fea0003800000 */
[----:B------:R-:W-:-:S07]  /*0ec0*/  MOV R11, 0xee0 ;  /* 0x00000ee0000b7802 */ /* 0x000fce0000000f00 */
[----:B------:R-:W-:Y:S05]  /*0ed0*/  CALL.REL.NOINC `($__internal_1_$__cuda_sm20_sqrt_rn_f32_slowpath) ;  /* 0x0000000800a87944 */ /* 0x000fea0003c00000 */
[----:B------:R-:W-:Y:S05]  /*0ee0*/  BRA `(.L_x_17) ;  /* 0x0000000000107947 */ /* 0x000fea0003800000 */
.L_x_16:
[----:B------:R-:W-:Y:S01]  /*0ef0*/  FMUL.FTZ R2, R5, R0 ;  /* 0x0000000005027220 */ /* 0x000fe20000410000 */
[----:B------:R-:W-:-:S03]  /*0f00*/  FMUL.FTZ R0, R0, 0.5 ;  /* 0x3f00000000007820 */ /* 0x000fc60000410000 */
[----:B------:R-:W-:-:S04]  /*0f10*/  FFMA R5, -R2, R2, R5 ;  /* 0x0000000202057223 */ /* 0x000fc80000000105 */
[----:B------:R-:W-:-:S07]  /*0f20*/  FFMA R2, R5, R0, R2 ;  /* 0x0000000005027223 */ /* 0x000fce0000000002 */
.L_x_17:
[----:B------:R-:W-:Y:S05]  /*0f30*/  BSYNC.RECONVERGENT B0 ;  /* 0x0000000000007941 */ /* 0x000fea0003800200 */
.L_x_15:
[CC--:B------:R-:W-:Y:S01]  /*0f40*/  FSETP.GT.AND P2, PT, |R9|.reuse, |R8|.reuse, PT ;  /* 0x400000080900720b */ /* 0x0c0fe20003f44200 */
[----:B------:R-:W-:Y:S03]  /*0f50*/  BSSY.RECONVERGENT B0, `(.L_x_18) ;  /* 0x000000e000007945 */ /* 0x000fe60003800200 */
[----:B------:R-:W-:Y:S02]  /*0f60*/  FSEL R5, |R9|, |R8|, P2 ;  /* 0x4000000809057208 */ /* 0x000fe40001000200 */
[----:B------:R-:W-:Y:S02]  /*0f70*/  FSEL R0, |R8|, |R9|, P2 ;  /* 0x4000000908007208 */ /* 0x000fe40001000200 */
[----:B------:R-:W0:Y:S08]  /*0f80*/  MUFU.RCP R6, R5 ;  /* 0x0000000500067308 */ /* 0x000e300000001000 */
[----:B------:R-:W1:Y:S01]  /*0f90*/  FCHK P0, R0, R5 ;  /* 0x0000000500007302 */ /* 0x000e620000000000 */
[----:B0-----:R-:W-:-:S04]  /*0fa0*/  FFMA R7, -R5, R6, 1 ;  /* 0x3f80000005077423 */ /* 0x001fc80000000106 */
[----:B------:R-:W-:-:S04]  /*0fb0*/  FFMA R7, R6, R7, R6 ;  /* 0x0000000706077223 */ /* 0x000fc80000000006 */
[----:B------:R-:W-:-:S04]  /*0fc0*/  FFMA R6, R0, R7, RZ ;  /* 0x0000000700067223 */ /* 0x000fc800000000ff */
[----:B------:R-:W-:-:S04]  /*0fd0*/  FFMA R10, -R5, R6, R0 ;  /* 0x00000006050a7223 */ /* 0x000fc80000000100 */
[----:B------:R-:W-:Y:S01]  /*0fe0*/  FFMA R6, R7, R10, R6 ;  /* 0x0000000a07067223 */ /* 0x000fe20000000006 */
[----:B-1----:R-:W-:Y:S06]  /*0ff0*/  @!P0 BRA `(.L_x_19) ;  /* 0x00000000000c8947 */ /* 0x002fec0003800000 */
[----:B------:R-:W-:-:S07]  /*1000*/  MOV R6, 0x1020 ;  /* 0x0000102000067802 */ /* 0x000fce0000000f00 */
[----:B------:R-:W-:Y:S05]  /*1010*/  CALL.REL.NOINC `($__internal_2_$__cuda_sm3x_div_rn_noftz_f32_slowpath) ;  /* 0x0000000800b47944 */ /* 0x000fea0003c00000 */
[----:B------:R-:W-:-:S07]  /*1020*/  IMAD.MOV.U32 R6, RZ, RZ, R0 ;  /* 0x000000ffff067224 */ /* 0x000fce00078e0000 */
.L_x_19:
[----:B------:R-:W-:Y:S05]  /*1030*/  BSYNC.RECONVERGENT B0 ;  /* 0x0000000000007941 */ /* 0x000fea0003800200 */
.L_x_18:
[----:B------:R-:W-:Y:S02]  /*1040*/  IMAD.MOV.U32 R7, RZ, RZ, 0x3b33710b ;  /* 0x3b33710bff077424 */ /* 0x000fe400078e00ff */
[----:B------:R-:W-:Y:S01]  /*1050*/  FMUL R0, R6, R6 ;  /* 0x0000000606007220 */ /* 0x000fe20000400000 */
[----:B------:R-:W-:Y:S01]  /*1060*/  ISETP.GE.AND P0, PT, R8, RZ, PT ;  /* 0x000000ff0800720c */ /* 0x000fe20003f06270 */
[----:B------:R-:W-:Y:S01]  /*1070*/  IMAD.MOV.U32 R10, RZ, RZ, 0x3f6ee581 ;  /* 0x3f6ee581ff0a7424 */ /* 0x000fe200078e00ff */
[----:B------:R-:W0:Y:S01]  /*1080*/  MUFU.RCP64H R11, 3.1415920257568359375 ;  /* 0x400921fb000b7908 */ /* 0x000e220000001800 */
[----:B------:R-:W-:Y:S01]  /*1090*/  FFMA R7, R0, R7, -0.015681877732276916504 ;  /* 0xbc80774800077423 */ /* 0x000fe20000000007 */
[----:B------:R-:W-:Y:S01]  /*10a0*/  FSETP.NEU.AND P3, PT, |R8|, |R9|, PT ;  /* 0x400000090800720b */ /* 0x000fe20003f6d200 */
[----:B------:R-:W-:Y:S01]  /*10b0*/  FADD R8, |R9|, |R8| ;  /* 0x4000000809087221 */ /* 0x000fe20000000200 */
[----:B------:R-:W-:Y:S01]  /*10c0*/  FSETP.NEU.AND P1, PT, R5, RZ, PT ;  /* 0x000000ff0500720b */ /* 0x000fe20003f2d000 */
[C---:B------:R-:W-:Y:S01]  /*10d0*/  FFMA R7, R0.reuse, R7, 0.042200751602649688721 ;  /* 0x3d2cdab200077423 */ /* 0x040fe20000000007 */
[----:B------:R-:W-:Y:S01]  /*10e0*/  IMAD.MOV.U32 R5, RZ, RZ, 0x4016cbe4 ;  /* 0x4016cbe4ff057424 */ /* 0x000fe200078e00ff */
[----:B------:R-:W-:Y:S02]  /*10f0*/  BSSY.RECONVERGENT B0, `(.L_x_20) ;  /* 0x0000027000007945 */ /* 0x000fe40003800200 */
[----:B------:R-:W-:-:S04]  /*1100*/  FFMA R7, R0, R7, -0.074792981147766113281 ;  /* 0xbd992d1000077423 */ /* 0x000fc80000000007 */
[----:B------:R-:W-:-:S04]  /*1110*/  FFMA R7, R0, R7, 0.10640415549278259277 ;  /* 0x3dd9ea6c00077423 */ /* 0x000fc80000000007 */
[----:B------:R-:W-:-:S04]  /*1120*/  FFMA R7, R0, R7, -0.14207722246646881104 ;  /* 0xbe117cb100077423 */ /* 0x000fc80000000007 */
[----:B------:R-:W-:-:S04]  /*1130*/  FFMA R7, R0, R7, 0.19993925094604492188 ;  /* 0x3e4cbce000077423 */ /* 0x000fc80000000007 */
[----:B------:R-:W-:-:S04]  /*1140*/  FFMA R7, R0, R7, -0.33333197236061096191 ;  /* 0xbeaaaa7d00077423 */ /* 0x000fc80000000007 */
[----:B------:R-:W-:-:S04]  /*1150*/  FMUL R7, R0, R7 ;  /* 0x0000000700077220 */ /* 0x000fc80000400000 */
[----:B------:R-:W-:Y:S01]  /*1160*/  FFMA R7, R7, R6, R6 ;  /* 0x0000000607077223 */ /* 0x000fe20000000006 */
[----:B------:R-:W-:-:S03]  /*1170*/  HFMA2 R6, -RZ, RZ, 68.25, 0.07958984375 ;  /* 0x54442d18ff067431 */ /* 0x000fc600000001ff */
[C---:B------:R-:W-:Y:S01]  /*1180*/  FFMA R0, R10.reuse, 1.6832555532455444336, -R7 ;  /* 0x3fd774eb0a007823 */ /* 0x040fe20000000807 */
[----:B------:R-:W-:Y:S02]  /*1190*/  FSEL R10, R10, 1.8663789033889770508, P2 ;  /* 0x3feee5810a0a7808 */ /* 0x000fe40001000000 */
[-C--:B------:R-:W-:Y:S02]  /*11a0*/  FSEL R13, R7, -R7.reuse, P2 ;  /* 0x80000007070d7208 */ /* 0x080fe40001000000 */
[----:B------:R-:W-:Y:S01]  /*11b0*/  FSEL R0, R0, R7, P2 ;  /* 0x0000000700007208 */ /* 0x000fe20001000000 */
[----:B------:R-:W-:Y:S02]  /*11c0*/  IMAD.MOV.U32 R7, RZ, RZ, 0x400921fb ;  /* 0x400921fbff077424 */ /* 0x000fe400078e00ff */
[----:B------:R-:W-:Y:S01]  /*11d0*/  @!P0 FFMA R0, R10, 1.6832555532455444336, R13 ;  /* 0x3fd774eb0a008823 */ /* 0x000fe2000000000d */
[----:B------:R-:W-:Y:S01]  /*11e0*/  IMAD.MOV.U32 R10, RZ, RZ, 0x1 ;  /* 0x00000001ff0a7424 */ /* 0x000fe200078e00ff */
[----:B------:R-:W-:-:S02]  /*11f0*/  @!P3 FSEL R0, R5, 0.78539818525314331055, !P0 ;  /* 0x3f490fdb0500b808 */ /* 0x000fc40004000000 */
[----:B------:R-:W-:Y:S02]  /*1200*/  @!P1 FSEL R0, RZ, 3.1415927410125732422, P0 ;  /* 0x40490fdbff009808 */ /* 0x000fe40000000000 */
[----:B------:R-:W-:Y:S01]  /*1210*/  FSETP.NAN.AND P0, PT, R8, R8, PT ;  /* 0x000000080800720b */ /* 0x000fe20003f08000 */
[----:B0-----:R-:W-:Y:S01]  /*1220*/  DFMA R12, R10, -R6, 1 ;  /* 0x3ff000000a0c742b */ /* 0x001fe20000000806 */
[----:B------:R-:W-:-:S04]  /*1230*/  LOP3.LUT R9, R0, 0x80000000, R9, 0xb8, !PT ;  /* 0x8000000000097812 */ /* 0x000fc800078eb809 */
[----:B------:R-:W-:-:S03]  /*1240*/  FSEL R9, R8, R9, P0 ;  /* 0x0000000908097208 */ /* 0x000fc60000000000 */
[----:B------:R-:W-:Y:S02]  /*1250*/  DFMA R12, R12, R12, R12 ;  /* 0x0000000c0c0c722b */ /* 0x000fe4000000000c */
[----:B------:R-:W-:-:S06]  /*1260*/  FMUL R9, R9, 180 ;  /* 0x4334000009097820 */ /* 0x000fcc0000400000 */
[----:B------:R-:W-:Y:S01]  /*1270*/  DFMA R12, R10, R12, R10 ;  /* 0x0000000c0a0c722b */ /* 0x000fe2000000000a */
[----:B------:R-:W0:Y:S07]  /*1280*/  F2F.F64.F32 R8, R9 ;  /* 0x0000000900087310 */ /* 0x000e2e0000201800 */
[----:B------:R-:W-:-:S08]  /*1290*/  DFMA R10, R12, -R6, 1 ;  /* 0x3ff000000c0a742b */ /* 0x000fd00000000806 */
[----:B------:R-:W-:Y:S01]  /*12a0*/  DFMA R10, R12, R10, R12 ;  /* 0x0000000a0c0a722b */ /* 0x000fe2000000000c */
[----:B0-----:R-:W-:-:S07]  /*12b0*/  FSETP.GEU.AND P1, PT, |R9|, 6.5827683646048100446e-37, PT ;  /* 0x036000000900780b */ /* 0x001fce0003f2e200 */
[----:B------:R-:W-:-:S08]  /*12c0*/  DMUL R12, R8, R10 ;  /* 0x0000000a080c7228 */ /* 0x000fd00000000000 */
[----:B------:R-:W-:-:S08]  /*12d0*/  DFMA R6, R12, -R6, R8 ;  /* 0x800000060c06722b */ /* 0x000fd00000000008 */
[----:B------:R-:W-:-:S10]  /*12e0*/  DFMA R6, R10, R6, R12 ;  /* 0x000000060a06722b */ /* 0x000fd4000000000c */
[----:B------:R-:W-:-:S05]  /*12f0*/  FFMA R0, RZ, 2.1426990032196044922, R7 ;  /* 0x400921fbff007823 */ /* 0x000fca0000000007 */
[----:B------:R-:W-:-:S13]  /*1300*/  FSETP.GT.AND P0, PT, |R0|, 1.469367938527859385e-39, PT ;  /* 0x001000000000780b */ /* 0x000fda0003f04200 */
[----:B------:R-:W-:Y:S05]  /*1310*/  @P0 BRA P1, `(.L_x_21) ;  /* 0x0000000000100947 */ /* 0x000fea0000800000 */
[----:B------:R-:W-:-:S07]  /*1320*/  MOV R0, 0x1340 ;  /* 0x0000134000007802 */ /* 0x000fce0000000f00 */
[----:B------:R-:W-:Y:S05]  /*1330*/  CALL.REL.NOINC `($__internal_0_$__cuda_sm20_div_rn_f64_full) ;  /* 0x0000000000547944 */ /* 0x000fea0003c00000 */
[----:B------:R-:W-:Y:S01]  /*1340*/  MOV R6, R14 ;  /* 0x0000000e00067202 */ /* 0x000fe20000000f00 */
[----:B------:R-:W-:-:S07]  /*1350*/  IMAD.MOV.U32 R7, RZ, RZ, R15 ;  /* 0x000000ffff077224 */ /* 0x000fce00078e000f */
.L_x_21:
[----:B------:R-:W-:Y:S05]  /*1360*/  BSYNC.RECONVERGENT B0 ;  /* 0x0000000000007941 */ /* 0x000fea0003800200 */
.L_x_20:
[----:B------:R-:W0:Y:S01]  /*1370*/  LDCU UR6, c[0x0][0x398] ;  /* 0x00007300ff0677ac */ /* 0x000e220008000800 */
[----:B------:R-:W1:Y:S01]  /*1380*/  F2F.F32.F64 R13, R6 ;  /* 0x00000006000d7310 */ /* 0x000e620000301000 */
[----:B------:R-:W2:Y:S01]  /*1390*/  LDCU UR7, c[0x0][0x3a8] ;  /* 0x00007500ff0777ac */ /* 0x000ea20008000800 */
[----:B------:R-:W3:Y:S01]  /*13a0*/  LDCU.64 UR8, c[0x0][0x390] ;  /* 0x00007200ff0877ac */ /* 0x000ee20008000a00 */
[----:B------:R-:W4:Y:S01]  /*13b0*/  LDCU.64 UR10, c[0x0][0x3a0] ;  /* 0x00007400ff0a77ac */ /* 0x000f220008000a00 */
[----:B-1----:R-:W-:Y:S01]  /*13c0*/  FSETP.GEU.AND P0, PT, R13, RZ, PT ;  /* 0x000000ff0d00720b */ /* 0x002fe20003f0e000 */
[C---:B0-----:R-:W-:Y:S02]  /*13d0*/  IMAD R0, R3.reuse, UR6, RZ ;  /* 0x0000000603007c24 */ /* 0x041fe4000f8e02ff */
[----:B--2---:R-:W-:-:S03]  /*13e0*/  IMAD R3, R3, UR7, RZ ;  /* 0x0000000703037c24 */ /* 0x004fc6000f8e02ff */
[----:B---3--:R-:W-:-:S07]  /*13f0*/  IADD3 R8, P1, PT, R0, UR8, RZ ;  /* 0x0000000800087c10 */ /* 0x008fce000ff3e0ff */
[----:B------:R-:W-:Y:S01]  /*1400*/  @!P0 FADD R13, R13, 180 ;  /* 0x433400000d0d8421 */ /* 0x000fe20000000000 */
[C---:B----4-:R-:W-:Y:S02]  /*1410*/  IADD3 R10, P2, PT, R3.reuse, UR10, RZ ;  /* 0x0000000a030a7c10 */ /* 0x050fe4000ff5e0ff */
[----:B------:R-:W-:Y:S02]  /*1420*/  LEA.HI.X.SX32 R9, R0, UR9, 0x1, P1 ;  /* 0x0000000900097c11 */ /* 0x000fe400088f0eff */
[----:B------:R-:W-:Y:S01]  /*1430*/  LEA.HI.X.SX32 R11, R3, UR11, 0x1, P2 ;  /* 0x0000000b030b7c11 */ /* 0x000fe200090f0eff */
[----:B------:R-:W-:-:S04]  /*1440*/  IMAD.WIDE R6, R4, 0x4, R8 ;  /* 0x0000000404067825 */ /* 0x000fc800078e0208 */
[----:B------:R-:W-:Y:S01]  /*1450*/  IMAD.WIDE R4, R4, 0x4, R10 ;  /* 0x0000000404047825 */ /* 0x000fe200078e020a */
[----:B------:R-:W-:Y:S04]  /*1460*/  STG.E desc[UR4][R6.64], R2 ;  /* 0x0000000206007986 */ /* 0x000fe8000c101904 */
[----:B------:R-:W-:Y:S01]  /*1470*/  STG.E desc[UR4][R4.64], R13 ;  /* 0x0000000d04007986 */ /* 0x000fe2000c101904 */
[----:B------:R-:W-:Y:S05]  /*1480*/  EXIT ;  /* 0x000000000000794d */ /* 0x000fea0003800000 */
        .weak           $__internal_0_$__cuda_sm20_div_rn_f64_full
        .type           $__internal_0_$__cuda_sm20_div_rn_f64_full,@function
        .size           $__internal_0_$__cuda_sm20_div_rn_f64_full,($__internal_1_$__cuda_sm20_sqrt_rn_f32_slowpath - $__internal_0_$__cuda_sm20_div_rn_f64_full)
$__internal_0_$__cuda_sm20_div_rn_f64_full:
[----:B------:R-:W-:Y:S02]  /*1490*/  IMAD.MOV.U32 R7, RZ, RZ, 0x3ff921fb ;  /* 0x3ff921fbff077424 */ /* 0x000fe400078e00ff */
[----:B------:R-:W-:Y:S02]  /*14a0*/  HFMA2 R10, -RZ, RZ, 0, 5.9604644775390625e-08 ;  /* 0x00000001ff0a7431 */ /* 0x000fe400000001ff */
[----:B------:R-:W-:Y:S01]  /*14b0*/  IMAD.MOV.U32 R6, RZ, RZ, 0x54442d18 ;  /* 0x54442d18ff067424 */ /* 0x000fe200078e00ff */
[C---:B------:R-:W-:Y:S01]  /*14c0*/  FSETP.GEU.AND P1, PT, |R9|.reuse, 1.469367938527859385e-39, PT ;  /* 0x001000000900780b */ /* 0x040fe20003f2e200 */
[----:B------:R-:W0:Y:S01]  /*14d0*/  MUFU.RCP64H R11, R7 ;  /* 0x00000007000b7308 */ /* 0x000e220000001800 */
[----:B------:R-:W-:Y:S01]  /*14e0*/  LOP3.LUT R5, R9, 0x7ff00000, RZ, 0xc0, !PT ;  /* 0x7ff0000009057812 */ /* 0x000fe200078ec0ff */
[----:B------:R-:W-:Y:S01]  /*14f0*/  IMAD.MOV.U32 R15, RZ, RZ, 0x1ca00000 ;  /* 0x1ca00000ff0f7424 */ /* 0x000fe200078e00ff */
[----:B------:R-:W-:Y:S01]  /*1500*/  BSSY.RECONVERGENT B1, `(.L_x_22) ;  /* 0x0000044000017945 */ /* 0x000fe20003800200 */
[----:B------:R-:W-:Y:S01]  /*1510*/  IMAD.MOV.U32 R21, RZ, RZ, 0x40000000 ;  /* 0x40000000ff157424 */ /* 0x000fe200078e00ff */
[----:B------:R-:W-:-:S02]  /*1520*/  ISETP.GE.U32.AND P0, PT, R5, 0x40000000, PT ;  /* 0x400000000500780c */ /* 0x000fc40003f06070 */
[----:B------:R-:W-:Y:S01]  /*1530*/  MOV R20, R5 ;  /* 0x0000000500147202 */ /* 0x000fe20000000f00 */
[----:B------:R-:W-:Y:S01]  /*1540*/  VIADD R22, R21, 0xffffffff ;  /* 0xffffffff15167836 */ /* 0x000fe20000000000 */
[----:B------:R-:W-:Y:S01]  /*1550*/  SEL R15, R15, 0x63400000, !P0 ;  /* 0x634000000f0f7807 */ /* 0x000fe20004000000 */
[----:B0-----:R-:W-:-:S08]  /*1560*/  DFMA R12, R10, -R6, 1 ;  /* 0x3ff000000a0c742b */ /* 0x001fd00000000806 */
[----:B------:R-:W-:-:S08]  /*1570*/  DFMA R12, R12, R12, R12 ;  /* 0x0000000c0c0c722b */ /* 0x000fd0000000000c */
[----:B------:R-:W-:Y:S01]  /*1580*/  DFMA R16, R10, R12, R10 ;  /* 0x0000000c0a10722b */ /* 0x000fe2000000000a */
[C-C-:B------:R-:W-:Y:S01]  /*1590*/  @!P1 LOP3.LUT R12, R15.reuse, 0x80000000, R9.reuse, 0xf8, !PT ;  /* 0x800000000f0c9812 */ /* 0x140fe200078ef809 */
[----:B------:R-:W-:Y:S01]  /*15a0*/  IMAD.MOV.U32 R10, RZ, RZ, R8 ;  /* 0x000000ffff0a7224 */ /* 0x000fe200078e0008 */
[----:B------:R-:W-:Y:S02]  /*15b0*/  LOP3.LUT R11, R15, 0x800fffff, R9, 0xf8, !PT ;  /* 0x800fffff0f0b7812 */ /* 0x000fe400078ef809 */
[----:B------:R-:W-:Y:S01]  /*15c0*/  @!P1 LOP3.LUT R13, R12, 0x100000, RZ, 0xfc, !PT ;  /* 0x001000000c0d9812 */ /* 0x000fe200078efcff */
[----:B------:R-:W-:Y:S02]  /*15d0*/  @!P1 IMAD.MOV.U32 R12, RZ, RZ, RZ ;  /* 0x000000ffff0c9224 */ /* 0x000fe400078e00ff */
[----:B------:R-:W-:-:S04]  /*15e0*/  DFMA R18, R16, -R6, 1 ;  /* 0x3ff000001012742b */ /* 0x000fc80000000806 */
[----:B------:R-:W-:-:S04]  /*15f0*/  @!P1 DFMA R10, R10, 2, -R12 ;  /* 0x400000000a0a982b */ /* 0x000fc8000000080c */
[----:B------:R-:W-:-:S06]  /*1600*/  DFMA R12, R16, R18, R16 ;  /* 0x00000012100c722b */ /* 0x000fcc0000000010 */
[----:B------:R-:W-:Y:S02]  /*1610*/  @!P1 LOP3.LUT R20, R11, 0x7ff00000, RZ, 0xc0, !PT ;  /* 0x7ff000000b149812 */ /* 0x000fe400078ec0ff */
[----:B------:R-:W-:-:S03]  /*1620*/  DMUL R16, R12, R10 ;  /* 0x0000000a0c107228 */ /* 0x000fc60000000000 */
[----:B------:R-:W-:-:S05]  /*1630*/  VIADD R14, R20, 0xffffffff ;  /* 0xffffffff140e7836 */ /* 0x000fca0000000000 */
[----:B------:R-:W-:Y:S01]  /*1640*/  DFMA R18, R16, -R6, R10 ;  /* 0x800000061012722b */ /* 0x000fe2000000000a */
[----:B------:R-:W-:-:S04]  /*1650*/  ISETP.GT.U32.AND P0, PT, R14, 0x7feffffe, PT ;  /* 0x7feffffe0e00780c */ /* 0x000fc80003f04070 */
[----:B------:R-:W-:-:S03]  /*1660*/  ISETP.GT.U32.OR P0, PT, R22, 0x7feffffe, P0 ;  /* 0x7feffffe1600780c */ /* 0x000fc60000704470 */
[----:B------:R-:W-:-:S10]  /*1670*/  DFMA R12, R12, R18, R16 ;  /* 0x000000120c0c722b */ /* 0x000fd40000000010 */
[----:B------:R-:W-:Y:S05]  /*1680*/  @P0 BRA `(.L_x_23) ;  /* 0x0000000000680947 */ /* 0x000fea0003800000 */
[----:B------:R-:W-:-:S04]  /*1690*/  MOV R8, 0x40000000 ;  /* 0x4000000000087802 */ /* 0x000fc80000000f00 */
[----:B------:R-:W-:-:S04]  /*16a0*/  VIADDMNMX R5, R5, -R8, 0xb9600000, !PT ;  /* 0xb960000005057446 */ /* 0x000fc80007800908 */
[----:B------:R-:W-:-:S05]  /*16b0*/  VIMNMX R8, PT, PT, R5, 0x46a00000, PT ;  /* 0x46a0000005087848 */ /* 0x000fca0003fe0100 */
[----:B------:R-:W-:Y:S02]  /*16c0*/  IMAD.IADD R16, R8, 0x1, -R15 ;  /* 0x0000000108107824 */ /* 0x000fe400078e0a0f */
[----:B------:R-:W-:Y:S02]  /*16d0*/  IMAD.MOV.U32 R8, RZ, RZ, RZ ;  /* 0x000000ffff087224 */ /* 0x000fe400078e00ff */
[----:B------:R-:W-:-:S06]  /*16e0*/  VIADD R9, R16, 0x7fe00000 ;  /* 0x7fe0000010097836 */ /* 0x000fcc0000000000 */
[----:B------:R-:W-:-:S10]  /*16f0*/  DMUL R14, R12, R8 ;  /* 0x000000080c0e7228 */ /* 0x000fd40000000000 */
[----:B------:R-:W-:-:S13]  /*1700*/  FSETP.GTU.AND P0, PT, |R15|, 1.469367938527859385e-39, PT ;  /* 0x001000000f00780b */ /* 0x000fda0003f0c200 */
[----:B------:R-:W-:Y:S05]  /*1710*/  @P0 BRA `(.L_x_24) ;  /* 0x0000000000880947 */ /* 0x000fea0003800000 */
[----:B------:R-:W-:Y:S01]  /*1720*/  DFMA R6, R12, -R6, R10 ;  /* 0x800000060c06722b */ /* 0x000fe2000000000a */
[----:B------:R-:W-:-:S09]  /*1730*/  MOV R8, RZ ;  /* 0x000000ff00087202 */ /* 0x000fd20000000f00 */
[C---:B------:R-:W-:Y:S02]  /*1740*/  FSETP.NEU.AND P0, PT, R7.reuse, RZ, PT ;  /* 0x000000ff0700720b */ /* 0x040fe40003f0d000 */
[----:B------:R-:W-:-:S04]  /*1750*/  LOP3.LUT R5, R7, 0x400921fb, RZ, 0x3c, !PT ;  /* 0x400921fb07057812 */ /* 0x000fc800078e3cff */
[----:B------:R-:W-:-:S04]  /*1760*/  LOP3.LUT R5, R5, 0x80000000, RZ, 0xc0, !PT ;  /* 0x8000000005057812 */ /* 0x000fc800078ec0ff */
[----:B------:R-:W-:-:S03]  /*1770*/  LOP3.LUT R9, R5, R9, RZ, 0xfc, !PT ;  /* 0x0000000905097212 */ /* 0x000fc600078efcff */
[----:B------:R-:W-:Y:S05]  /*1780*/  @!P0 BRA `(.L_x_24) ;  /* 0x00000000006c8947 */ /* 0x000fea0003800000 */
[----:B------:R-:W-:Y:S01]  /*1790*/  IMAD.MOV R7, RZ, RZ, -R16 ;  /* 0x000000ffff077224 */ /* 0x000fe200078e0a10 */
[----:B------:R-:W-:Y:S01]  /*17a0*/  DMUL.RP R8, R12, R8 ;  /* 0x000000080c087228 */ /* 0x000fe20000008000 */
[----:B------:R-:W-:-:S06]  /*17b0*/  IMAD.MOV.U32 R6, RZ, RZ, RZ ;  /* 0x000000ffff067224 */ /* 0x000fcc00078e00ff */
[----:B------:R-:W-:-:S03]  /*17c0*/  DFMA R6, R14, -R6, R12 ;  /* 0x800000060e06722b */ /* 0x000fc6000000000c */
[----:B------:R-:W-:-:S03]  /*17d0*/  LOP3.LUT R5, R9, R5, RZ, 0x3c, !PT ;  /* 0x0000000509057212 */ /* 0x000fc600078e3cff */
[----:B------:R-:W-:-:S04]  /*17e0*/  IADD3 R6, PT, PT, -R16, -0x43300000, RZ ;  /* 0xbcd0000010067810 */ /* 0x000fc80007ffe1ff */
[----:B------:R-:W-:-:S04]  /*17f0*/  FSETP.NEU.AND P0, PT, |R7|, R6, PT ;  /* 0x000000060700720b */ /* 0x000fc80003f0d200 */
[----:B------:R-:W-:Y:S02]  /*1800*/  FSEL R14, R8, R14, !P0 ;  /* 0x0000000e080e7208 */ /* 0x000fe40004000000 */
[----:B------:R-:W-:Y:S01]  /*1810*/  FSEL R15, R5, R15, !P0 ;  /* 0x0000000f050f7208 */ /* 0x000fe20004000000 */
[----:B------:R-:W-:Y:S06]  /*1820*/  BRA `(.L_x_24) ;  /* 0x0000000000447947 */ /* 0x000fec0003800000 */
.L_x_23:
[----:B------:R-:W-:-:S14]  /*1830*/  DSETP.NAN.AND P0, PT, R8, R8, PT ;  /* 0x000000080800722a */ /* 0x000fdc0003f08000 */
[----:B------:R-:W-:Y:S05]  /*1840*/  @P0 BRA `(.L_x_25) ;  /* 0x0000000000340947 */ /* 0x000fea0003800000 */
[----:B------:R-:W-:Y:S01]  /*1850*/  ISETP.NE.AND P0, PT, R20, R21, PT ;  /* 0x000000151400720c */ /* 0x000fe20003f05270 */
[----:B------:R-:W-:Y:S01]  /*1860*/  IMAD.MOV.U32 R14, RZ, RZ, 0x0 ;  /* 0x00000000ff0e7424 */ /* 0x000fe200078e00ff */
[----:B------:R-:W-:-:S11]  /*1870*/  MOV R15, 0xfff80000 ;  /* 0xfff80000000f7802 */ /* 0x000fd60000000f00 */
[----:B------:R-:W-:Y:S05]  /*1880*/  @!P0 BRA `(.L_x_24) ;  /* 0x00000000002c8947 */ /* 0x000fea0003800000 */
[----:B------:R-:W-:Y:S02]  /*1890*/  ISETP.NE.AND P0, PT, R20, 0x7ff00000, PT ;  /* 0x7ff000001400780c */ /* 0x000fe40003f05270 */
[----:B------:R-:W-:Y:S02]  /*18a0*/  LOP3.LUT R8, R9, 0x400921fb, RZ, 0x3c, !PT ;  /* 0x400921fb09087812 */ /* 0x000fe400078e3cff */
[----:B------:R-:W-:Y:S02]  /*18b0*/  ISETP.EQ.OR P0, PT, R21, RZ, !P0 ;  /* 0x000000ff1500720c */ /* 0x000fe40004702670 */
[----:B------:R-:W-:-:S11]  /*18c0*/  LOP3.LUT R15, R8, 0x80000000, RZ, 0xc0, !PT ;  /* 0x80000000080f7812 */ /* 0x000fd600078ec0ff */
[----:B------:R-:W-:Y:S01]  /*18d0*/  @P0 LOP3.LUT R5, R15, 0x7ff00000, RZ, 0xfc, !PT ;  /* 0x7ff000000f050812 */ /* 0x000fe200078efcff */
[----:B------:R-:W-:Y:S02]  /*18e0*/  @!P0 IMAD.MOV.U32 R14, RZ, RZ, RZ ;  /* 0x000000ffff0e8224 */ /* 0x000fe400078e00ff */
[----:B------:R-:W-:Y:S02]  /*18f0*/  @P0 IMAD.MOV.U32 R14, RZ, RZ, RZ ;  /* 0x000000ffff0e0224 */ /* 0x000fe400078e00ff */
[----:B------:R-:W-:Y:S01]  /*1900*/  @P0 IMAD.MOV.U32 R15, RZ, RZ, R5 ;  /* 0x000000ffff0f0224 */ /* 0x000fe200078e0005 */
[----:B------:R-:W-:Y:S06]  /*1910*/  BRA `(.L_x_24) ;  /* 0x0000000000087947 */ /* 0x000fec0003800000 */
.L_x_25:
[----:B------:R-:W-:Y:S02]  /*1920*/  LOP3.LUT R15, R9, 0x80000, RZ, 0xfc, !PT ;  /* 0x00080000090f7812 */ /* 0x000fe400078efcff */
[----:B------:R-:W-:-:S07]  /*1930*/  MOV R14, R8 ;  /* 0x00000008000e7202 */ /* 0x000fce0000000f00 */
.L_x_24:
[----:B------:R-:W-:Y:S05]  /*1940*/  BSYNC.RECONVERGENT B1 ;  /* 0x0000000000017941 */ /* 0x000fea0003800200 */
.L_x_22:
[----:B------:R-:W-:Y:S02]  /*1950*/  IMAD.MOV.U32 R6, RZ, RZ, R0 ;  /* 0x000000ffff067224 */ /* 0x000fe400078e0000 */
[----:B------:R-:W-:-:S04]  /*1960*/  IMAD.MOV.U32 R7, RZ, RZ, 0x0 ;  /* 0x00000000ff077424 */ /* 0x000fc800078e00ff */
[----:B------:R-:W-:Y:S05]  /*1970*/  RET.REL.NODEC R6 `(_Z25cannySobelGradient_kernelPKfiPfiS1_iii14NppiBorderType) ;  /* 0xffffffe406a07950 */ /* 0x000fea0003c3ffff */
        .weak           $__internal_1_$__cuda_sm20_sqrt_rn_f32_slowpath
        .type           $__internal_1_$__cuda_sm20_sqrt_rn_f32_slowpath,@function
        .size           $__internal_1_$__cuda_sm20_sqrt_rn_f32_slowpath,($__internal_2_$__cuda_sm3x_div_rn_noftz_f32_slowpath - $__internal_1_$__cuda_sm20_sqrt_rn_f32_slowpath)
$__internal_1_$__cuda_sm20_sqrt_rn_f32_slowpath:
[----:B------:R-:W-:-:S13]  /*1980*/  LOP3.LUT P0, RZ, R5, 0x7fffffff, RZ, 0xc0, !PT ;  /* 0x7fffffff05ff7812 */ /* 0x000fda000780c0ff */
[----:B------:R-:W-:Y:S01]  /*1990*/  @!P0 IMAD.MOV.U32 R2, RZ, RZ, R5 ;  /* 0x000000ffff028224 */ /* 0x000fe200078e0005 */
[----:B------:R-:W-:Y:S06]  /*19a0*/  @!P0 BRA `(.L_x_26) ;  /* 0x0000000000448947 */ /* 0x000fec0003800000 */
[----:B------:R-:W-:Y:S02]  /*19b0*/  FSETP.GEU.FTZ.AND P0, PT, R5, RZ, PT ;  /* 0x000000ff0500720b */ /* 0x000fe40003f1e000 */
[----:B------:R-:W-:-:S11]  /*19c0*/  MOV R0, R5 ;  /* 0x0000000500007202 */ /* 0x000fd60000000f00 */
[----:B------:R-:W-:Y:S01]  /*19d0*/  @!P0 IMAD.MOV.U32 R2, RZ, RZ, 0x7fffffff ;  /* 0x7fffffffff028424 */ /* 0x000fe200078e00ff */
[----:B------:R-:W-:Y:S06]  /*19e0*/  @!P0 BRA `(.L_x_26) ;  /* 0x0000000000348947 */ /* 0x000fec0003800000 */
[----:B------:R-:W-:-:S13]  /*19f0*/  FSETP.GTU.FTZ.AND P0, PT, |R0|, +INF , PT ;  /* 0x7f8000000000780b */ /* 0x000fda0003f1c200 */
[----:B------:R-:W-:Y:S01]  /*1a00*/  @P0 FADD.FTZ R2, R0, 1 ;  /* 0x3f80000000020421 */ /* 0x000fe20000010000 */
[----:B------:R-:W-:Y:S06]  /*1a10*/  @P0 BRA `(.L_x_26) ;  /* 0x0000000000280947 */ /* 0x000fec0003800000 */
[----:B------:R-:W-:-:S13]  /*1a20*/  FSETP.NEU.FTZ.AND P0, PT, |R0|, +INF , PT ;  /* 0x7f8000000000780b */ /* 0x000fda0003f1d200 */
[----:B------:R-:W-:-:S04]  /*1a30*/  @P0 FFMA R5, R0, 1.84467440737095516160e+19, RZ ;  /* 0x5f80000000050823 */ /* 0x000fc800000000ff */
[----:B------:R-:W0:Y:S02]  /*1a40*/  @P0 MUFU.RSQ R2, R5 ;  /* 0x0000000500020308 */ /* 0x000e240000001400 */
[----:B0-----:R-:W-:Y:S01]  /*1a50*/  @P0 FMUL.FTZ R6, R5, R2 ;  /* 0x0000000205060220 */ /* 0x001fe20000410000 */
[----:B------:R-:W-:Y:S01]  /*1a60*/  @P0 FMUL.FTZ R10, R2, 0.5 ;  /* 0x3f000000020a0820 */ /* 0x000fe20000410000 */
[----:B------:R-:W-:Y:S02]  /*1a70*/  @!P0 IMAD.MOV.U32 R2, RZ, RZ, R0 ;  /* 0x000000ffff028224 */ /* 0x000fe400078e0000 */
[----:B------:R-:W-:-:S04]  /*1a80*/  @P0 FADD.FTZ R7, -R6, -RZ ;  /* 0x800000ff06070221 */ /* 0x000fc80000010100 */
[----:B------:R-:W-:-:S04]  /*1a90*/  @P0 FFMA R7, R6, R7, R5 ;  /* 0x0000000706070223 */ /* 0x000fc80000000005 */
[----:B------:R-:W-:-:S04]  /*1aa0*/  @P0 FFMA R7, R7, R10, R6 ;  /* 0x0000000a07070223 */ /* 0x000fc80000000006 */
[----:B------:R-:W-:-:S07]  /*1ab0*/  @P0 FMUL.FTZ R2, R7, 2.3283064365386962891e-10 ;  /* 0x2f80000007020820 */ /* 0x000fce0000410000 */
.L_x_26:
[----:B------:R-:W-:Y:S02]  /*1ac0*/  HFMA2 R7, -RZ, RZ, 0, 0 ;  /* 0x00000000ff077431 */ /* 0x000fe400000001ff */
[----:B------:R-:W-:-:S04]  /*1ad0*/  IMAD.MOV.U32 R6, RZ, RZ, R11 ;  /* 0x000000ffff067224 */ /* 0x000fc800078e000b */
[----:B------:R-:W-:Y:S05]  /*1ae0*/  RET.REL.NODEC R6 `(_Z25cannySobelGradient_kernelPKfiPfiS1_iii14NppiBorderType) ;  /* 0xffffffe406447950 */ /* 0x000fea0003c3ffff */
        .weak           $__internal_2_$__cuda_sm3x_div_rn_noftz_f32_slowpath
        .type           $__internal_2_$__cuda_sm3x_div_rn_noftz_f32_slowpath,@function
        .size           $__internal_2_$__cuda_sm3x_div_rn_noftz_f32_slowpath,(.L_x_58 - $__internal_2_$__cuda_sm3x_div_rn_noftz_f32_slowpath)
$__internal_2_$__cuda_sm3x_div_rn_noftz_f32_slowpath:
[----:B------:R-:W-:Y:S01]  /*1af0*/  SHF.R.U32.HI R10, RZ, 0x17, R5 ;  /* 0x00000017ff0a7819 */ /* 0x000fe20000011605 */
[----:B------:R-:W-:Y:S01]  /*1b00*/  BSSY.RECONVERGENT B1, `(.L_x_27) ;  /* 0x0000064000017945 */ /* 0x000fe20003800200 */
[--C-:B------:R-:W-:Y:S01]  /*1b10*/  SHF.R.U32.HI R7, RZ, 0x17, R0.reuse ;  /* 0x00000017ff077819 */ /* 0x100fe20000011600 */
[----:B------:R-:W-:Y:S01]  /*1b20*/  IMAD.MOV.U32 R11, RZ, RZ, R0 ;  /* 0x000000ffff0b7224 */ /* 0x000fe200078e0000 */
[----:B------:R-:W-:Y:S02]  /*1b30*/  LOP3.LUT R10, R10, 0xff, RZ, 0xc0, !PT ;  /* 0x000000ff0a0a7812 */ /* 0x000fe400078ec0ff */
[----:B------:R-:W-:Y:S02]  /*1b40*/  LOP3.LUT R16, R7, 0xff, RZ, 0xc0, !PT ;  /* 0x000000ff07107812 */ /* 0x000fe400078ec0ff */
[----:B------:R-:W-:Y:S01]  /*1b50*/  MOV R12, R5 ;  /* 0x00000005000c7202 */ /* 0x000fe20000000f00 */
[----:B------:R-:W-:Y:S02]  /*1b60*/  VIADD R14, R10, 0xffffffff ;  /* 0xffffffff0a0e7836 */ /* 0x000fe40000000000 */
[----:B------:R-:W-:-:S03]  /*1b70*/  VIADD R13, R16, 0xffffffff ;  /* 0xffffffff100d7836 */ /* 0x000fc60000000000 */
[----:B------:R-:W-:-:S04]  /*1b80*/  ISETP.GT.U32.AND P0, PT, R14, 0xfd, PT ;  /* 0x000000fd0e00780c */ /* 0x000fc80003f04070 */
[----:B------:R-:W-:-:S13]  /*1b90*/  ISETP.GT.U32.OR P0, PT, R13, 0xfd, P0 ;  /* 0x000000fd0d00780c */ /* 0x000fda0000704470 */
[----:B------:R-:W-:Y:S01]  /*1ba0*/  @!P0 IMAD.MOV.U32 R7, RZ, RZ, RZ ;  /* 0x000000ffff078224 */ /* 0x000fe200078e00ff */
[----:B------:R-:W-:Y:S06]  /*1bb0*/  @!P0 BRA `(.L_x_28) ;  /* 0x00000000005c8947 */ /* 0x000fec0003800000 */
[----:B------:R-:W-:Y:S02]  /*1bc0*/  FSETP.GTU.FTZ.AND P1, PT, |R5|, +INF , PT ;  /* 0x7f8000000500780b */ /* 0x000fe40003f3c200 */
[----:B------:R-:W-:-:S04]  /*1bd0*/  FSETP.GTU.FTZ.AND P0, PT, |R0|, +INF , PT ;  /* 0x7f8000000000780b */ /* 0x000fc80003f1c200 */
[----:B------:R-:W-:-:S13]  /*1be0*/  PLOP3.LUT P0, PT, P0, P1, PT, 0xf8, 0x8f ;  /* 0x00000000008f781c */ /* 0x000fda0000703f70 */
[----:B------:R-:W-:Y:S05]  /*1bf0*/  @P0 BRA `(.L_x_29) ;  /* 0x00000004004c0947 */ /* 0x000fea0003800000 */
[----:B------:R-:W-:-:S13]  /*1c00*/  LOP3.LUT P0, RZ, R12, 0x7fffffff, R11, 0xc8, !PT ;  /* 0x7fffffff0cff7812 */ /* 0x000fda000780c80b */
[----:B------:R-:W-:Y:S05]  /*1c10*/  @!P0 BRA `(.L_x_30) ;  /* 0x00000004003c8947 */ /* 0x000fea0003800000 */
[C---:B------:R-:W-:Y:S02]  /*1c20*/  FSETP.NEU.FTZ.AND P0, PT, |R0|.reuse, +INF , PT ;  /* 0x7f8000000000780b */ /* 0x040fe40003f1d200 */
[----:B------:R-:W-:Y:S02]  /*1c30*/  FSETP.NEU.FTZ.AND P3, PT, |R5|, +INF , PT ;  /* 0x7f8000000500780b */ /* 0x000fe40003f7d200 */
[----:B------:R-:W-:-:S11]  /*1c40*/  FSETP.NEU.FTZ.AND P1, PT, |R0|, +INF , PT ;  /* 0x7f8000000000780b */ /* 0x000fd60003f3d200 */
[----:B------:R-:W-:Y:S05]  /*1c50*/  @!P3 BRA !P0, `(.L_x_30) ;  /* 0x00000004002cb947 */ /* 0x000fea0004000000 */
[----:B------:R-:W-:-:S04]  /*1c60*/  LOP3.LUT P0, RZ, R11, 0x7fffffff, RZ, 0xc0, !PT ;  /* 0x7fffffff0bff7812 */ /* 0x000fc8000780c0ff */
[----:B------:R-:W-:-:S13]  /*1c70*/  PLOP3.LUT P0, PT, P3, P0, PT, 0x2f, 0xf2 ;  /* 0x0000000000f2781c */ /* 0x000fda0001f00577 */
[----:B------:R-:W-:Y:S05]  /*1c80*/  @P0 BRA `(.L_x_31) ;  /* 0x0000000400180947 */ /* 0x000fea0003800000 */
[----:B------:R-:W-:-:S04]  /*1c90*/  LOP3.LUT P0, RZ, R12, 0x7fffffff, RZ, 0xc0, !PT ;  /* 0x7fffffff0cff7812 */ /* 0x000fc8000780c0ff */
[----:B------:R-:W-:-:S13]  /*1ca0*/  PLOP3.LUT P0, PT, P1, P0, PT, 0x2f, 0xf2 ;  /* 0x0000000000f2781c */ /* 0x000fda0000f00577 */
[----:B------:R-:W-:Y:S05]  /*1cb0*/  @P0 BRA `(.L_x_32) ;  /* 0x0000000400000947 */ /* 0x000fea0003800000 */
[----:B------:R-:W-:Y:S02]  /*1cc0*/  ISETP.GE.AND P0, PT, R13, RZ, PT ;  /* 0x000000ff0d00720c */ /* 0x000fe40003f06270 */
[----:B------:R-:W-:-:S11]  /*1cd0*/  ISETP.GE.AND P1, PT, R14, RZ, PT ;  /* 0x000000ff0e00720c */ /* 0x000fd60003f26270 */
[----:B------:R-:W-:Y:S02]  /*1ce0*/  @P0 IMAD.MOV.U32 R7, RZ, RZ, RZ ;  /* 0x000000ffff070224 */ /* 0x000fe400078e00ff */
[----:B------:R-:W-:Y:S01]  /*1cf0*/  @!P0 FFMA R11, R0, 1.84467440737095516160e+19, RZ ;  /* 0x5f800000000b8823 */ /* 0x000fe200000000ff */
[----:B------:R-:W-:Y:S02]  /*1d00*/  @!P0 IMAD.MOV.U32 R7, RZ, RZ, -0x40 ;  /* 0xffffffc0ff078424 */ /* 0x000fe400078e00ff */
[----:B------:R-:W-:-:S03]  /*1d10*/  @!P1 FFMA R12, R5, 1.84467440737095516160e+19, RZ ;  /* 0x5f800000050c9823 */ /* 0x000fc600000000ff */
[----:B------:R-:W-:-:S07]  /*1d20*/  @!P1 IADD3 R7, PT, PT, R7, 0x40, RZ ;  /* 0x0000004007079810 */ /* 0x000fce0007ffe0ff */
.L_x_28:
[----:B------:R-:W-:Y:S01]  /*1d30*/  LEA R13, R10, 0xc0800000, 0x17 ;  /* 0xc08000000a0d7811 */ /* 0x000fe200078eb8ff */
[----:B------:R-:W-:Y:S04]  /*1d40*/  BSSY.RECONVERGENT B2, `(.L_x_33) ;  /* 0x0000036000027945 */ /* 0x000fe80003800200 */
[----:B------:R-:W-:Y:S02]  /*1d50*/  IMAD.IADD R13, R12, 0x1, -R13 ;  /* 0x000000010c0d7824 */ /* 0x000fe400078e0a0d */
[----:B------:R-:W-:Y:S02]  /*1d60*/  VIADD R12, R16, 0xffffff81 ;  /* 0xffffff81100c7836 */ /* 0x000fe40000000000 */
[----:B------:R-:W0:Y:S01]  /*1d70*/  MUFU.RCP R14, R13 ;  /* 0x0000000d000e7308 */ /* 0x000e220000001000 */
[----:B------:R-:W-:Y:S01]  /*1d80*/  FADD.FTZ R15, -R13, -RZ ;  /* 0x800000ff0d0f7221 */ /* 0x000fe20000010100 */
[C---:B------:R-:W-:Y:S01]  /*1d90*/  IMAD R0, R12.reuse, -0x800000, R11 ;  /* 0xff8000000c007824 */ /* 0x040fe200078e020b */
[----:B------:R-:W-:-:S05]  /*1da0*/  IADD3 R12, PT, PT, R12, 0x7f, -R10 ;  /* 0x0000007f0c0c7810 */ /* 0x000fca0007ffe80a */
[----:B------:R-:W-:Y:S02]  /*1db0*/  IMAD.IADD R7, R12, 0x1, R7 ;  /* 0x000000010c077824 */ /* 0x000fe400078e0207 */
[----:B0-----:R-:W-:-:S04]  /*1dc0*/  FFMA R17, R14, R15, 1 ;  /* 0x3f8000000e117423 */ /* 0x001fc8000000000f */
[----:B------:R-:W-:-:S04]  /*1dd0*/  FFMA R16, R14, R17, R14 ;  /* 0x000000110e107223 */ /* 0x000fc8000000000e */
[----:B------:R-:W-:-:S04]  /*1de0*/  FFMA R11, R0, R16, RZ ;  /* 0x00000010000b7223 */ /* 0x000fc800000000ff */
[----:B------:R-:W-:-:S04]  /*1df0*/  FFMA R14, R15, R11, R0 ;  /* 0x0000000b0f0e7223 */ /* 0x000fc80000000000 */
[----:B------:R-:W-:-:S04]  /*1e00*/  FFMA R17, R16, R14, R11 ;  /* 0x0000000e10117223 */ /* 0x000fc8000000000b */
[----:B------:R-:W-:-:S04]  /*1e10*/  FFMA R14, R15, R17, R0 ;  /* 0x000000110f0e7223 */ /* 0x000fc80000000000 */
[----:B------:R-:W-:-:S05]  /*1e20*/  FFMA R0, R16, R14, R17 ;  /* 0x0000000e10007223 */ /* 0x000fca0000000011 */
[----:B------:R-:W-:-:S04]  /*1e30*/  SHF.R.U32.HI R10, RZ, 0x17, R0 ;  /* 0x00000017ff0a7819 */ /* 0x000fc80000011600 */
[----:B------:R-:W-:-:S04]  /*1e40*/  LOP3.LUT R10, R10, 0xff, RZ, 0xc0, !PT ;  /* 0x000000ff0a0a7812 */ /* 0x000fc800078ec0ff */
[----:B------:R-:W-:-:S05]  /*1e50*/  IADD3 R13, PT, PT, R10, R7, RZ ;  /* 0x000000070a0d7210 */ /* 0x000fca0007ffe0ff */
[----:B------:R-:W-:-:S05]  /*1e60*/  VIADD R10, R13, 0xffffffff ;  /* 0xffffffff0d0a7836 */ /* 0x000fca0000000000 */
[----:B------:R-:W-:-:S13]  /*1e70*/  ISETP.GE.U32.AND P0, PT, R10, 0xfe, PT ;  /* 0x000000fe0a00780c */ /* 0x000fda0003f06070 */
[----:B------:R-:W-:Y:S05]  /*1e80*/  @!P0 BRA `(.L_x_34) ;  /* 0x0000000000808947 */ /* 0x000fea0003800000 */
[----:B------:R-:W-:-:S13]  /*1e90*/  ISETP.GT.AND P0, PT, R13, 0xfe, PT ;  /* 0x000000fe0d00780c */ /* 0x000fda0003f04270 */
[----:B------:R-:W-:Y:S05]  /*1ea0*/  @P0 BRA `(.L_x_35) ;  /* 0x00000000006c0947 */ /* 0x000fea0003800000 */
[----:B------:R-:W-:-:S13]  /*1eb0*/  ISETP.GE.AND P0, PT, R13, 0x1, PT ;  /* 0x000000010d00780c */ /* 0x000fda0003f06270 */
[----:B------:R-:W-:Y:S05]  /*1ec0*/  @P0 BRA `(.L_x_36) ;  /* 0x0000000000740947 */ /* 0x000fea0003800000 */
[----:B------:R-:W-:Y:S02]  /*1ed0*/  ISETP.GE.AND P0, PT, R13, -0x18, PT ;  /* 0xffffffe80d00780c */ /* 0x000fe40003f06270 */
[----:B------:R-:W-:-:S11]  /*1ee0*/  LOP3.LUT R0, R0, 0x80000000, RZ, 0xc0, !PT ;  /* 0x8000000000007812 */ /* 0x000fd600078ec0ff */
[----:B------:R-:W-:Y:S05]  /*1ef0*/  @!P0 BRA `(.L_x_36) ;  /* 0x0000000000688947 */ /* 0x000fea0003800000 */
[CCC-:B------:R-:W-:Y:S01]  /*1f00*/  FFMA.RZ R7, R16.reuse, R14.reuse, R17.reuse ;  /* 0x0000000e10077223 */ /* 0x1c0fe2000000c011 */
[C---:B------:R-:W-:Y:S02]  /*1f10*/  VIADD R12, R13.reuse, 0x20 ;  /* 0x000000200d0c7836 */ /* 0x040fe40000000000 */
[CCC-:B------:R-:W-:Y:S01]  /*1f20*/  FFMA.RM R10, R16.reuse, R14.reuse, R17.reuse ;  /* 0x0000000e100a7223 */ /* 0x1c0fe20000004011 */
[----:B------:R-:W-:Y:S02]  /*1f30*/  ISETP.NE.AND P3, PT, R13, RZ, PT ;  /* 0x000000ff0d00720c */ /* 0x000fe40003f65270 */
[----:B------:R-:W-:Y:S01]  /*1f40*/  LOP3.LUT R11, R7, 0x7fffff, RZ, 0xc0, !PT ;  /* 0x007fffff070b7812 */ /* 0x000fe200078ec0ff */
[----:B------:R-:W-:Y:S01]  /*1f50*/  FFMA.RP R7, R16, R14, R17 ;  /* 0x0000000e10077223 */ /* 0x000fe20000008011 */
[----:B------:R-:W-:Y:S01]  /*1f60*/  ISETP.NE.AND P1, PT, R13, RZ, PT ;  /* 0x000000ff0d00720c */ /* 0x000fe20003f25270 */
[----:B------:R-:W-:Y:S01]  /*1f70*/  IMAD.MOV R13, RZ, RZ, -R13 ;  /* 0x000000ffff0d7224 */ /* 0x000fe200078e0a0d */
[----:B------:R-:W-:-:S02]  /*1f80*/  LOP3.LUT R11, R11, 0x800000, RZ, 0xfc, !PT ;  /* 0x008000000b0b7812 */ /* 0x000fc400078efcff */
[----:B------:R-:W-:Y:S02]  /*1f90*/  FSETP.NEU.FTZ.AND P0, PT, R7, R10, PT ;  /* 0x0000000a0700720b */ /* 0x000fe40003f1d000 */
[----:B------:R-:W-:Y:S02]  /*1fa0*/  SHF.L.U32 R12, R11, R12, RZ ;  /* 0x0000000c0b0c7219 */ /* 0x000fe400000006ff */
[----:B------:R-:W-:Y:S02]  /*1fb0*/  SEL R10, R13, RZ, P3 ;  /* 0x000000ff0d0a7207 */ /* 0x000fe40001800000 */
[----:B------:R-:W-:Y:S02]  /*1fc0*/  ISETP.NE.AND P1, PT, R12, RZ, P1 ;  /* 0x000000ff0c00720c */ /* 0x000fe40000f25270 */
[----:B------:R-:W-:Y:S02]  /*1fd0*/  SHF.R.U32.HI R10, RZ, R10, R11 ;  /* 0x0000000aff0a7219 */ /* 0x000fe4000001160b */
[----:B------:R-:W-:-:S02]  /*1fe0*/  PLOP3.LUT P0, PT, P0, P1, PT, 0xf8, 0x8f ;  /* 0x00000000008f781c */ /* 0x000fc40000703f70 */
[----:B------:R-:W-:Y:S02]  /*1ff0*/  SHF.R.U32.HI R12, RZ, 0x1, R10 ;  /* 0x00000001ff0c7819 */ /* 0x000fe4000001160a */
[----:B------:R-:W-:-:S04]  /*2000*/  SEL R7, RZ, 0x1, !P0 ;  /* 0x00000001ff077807 */ /* 0x000fc80004000000 */
[----:B------:R-:W-:-:S04]  /*2010*/  LOP3.LUT R7, R7, 0x1, R12, 0xf8, !PT ;  /* 0x0000000107077812 */ /* 0x000fc800078ef80c */
[----:B------:R-:W-:-:S04]  /*2020*/  LOP3.LUT R7, R7, R10, RZ, 0xc0, !PT ;  /* 0x0000000a07077212 */ /* 0x000fc800078ec0ff */
[----:B------:R-:W-:-:S04]  /*2030*/  IADD3 R7, PT, PT, R12, R7, RZ ;  /* 0x000000070c077210 */ /* 0x000fc80007ffe0ff */
[----:B------:R-:W-:Y:S01]  /*2040*/  LOP3.LUT R0, R7, R0, RZ, 0xfc, !PT ;  /* 0x0000000007007212 */ /* 0x000fe200078efcff */
[----:B------:R-:W-:Y:S06]  /*2050*/  BRA `(.L_x_36) ;  /* 0x0000000000107947 */ /* 0x000fec0003800000 */
.L_x_35:
[----:B------:R-:W-:-:S04]  /*2060*/  LOP3.LUT R0, R0, 0x80000000, RZ, 0xc0, !PT ;  /* 0x8000000000007812 */ /* 0x000fc800078ec0ff */
[----:B------:R-:W-:Y:S01]  /*2070*/  LOP3.LUT R0, R0, 0x7f800000, RZ, 0xfc, !PT ;  /* 0x7f80000000007812 */ /* 0x000fe200078efcff */
[----:B------:R-:W-:Y:S06]  /*2080*/  BRA `(.L_x_36) ;  /* 0x0000000000047947 */ /* 0x000fec0003800000 */
.L_x_34:
[----:B------:R-:W-:-:S07]  /*2090*/  IMAD R0, R7, 0x800000, R0 ;  /* 0x0080000007007824 */ /* 0x000fce00078e0200 */
.L_x_36:
[----:B------:R-:W-:Y:S05]  /*20a0*/  BSYNC.RECONVERGENT B2 ;  /* 0x0000000000027941 */ /* 0x000fea0003800200 */
.L_x_33:
[----:B------:R-:W-:Y:S05]  /*20b0*/  BRA `(.L_x_37) ;  /* 0x0000000000207947 */ /* 0x000fea0003800000 */
.L_x_32:
[----:B------:R-:W-:-:S04]  /*20c0*/  LOP3.LUT R0, R12, 0x80000000, R11, 0x48, !PT ;  /* 0x800000000c007812 */ /* 0x000fc800078e480b */
[----:B------:R-:W-:Y:S01]  /*20d0*/  LOP3.LUT R0, R0, 0x7f800000, RZ, 0xfc, !PT ;  /* 0x7f80000000007812 */ /* 0x000fe200078efcff */
[----:B------:R-:W-:Y:S06]  /*20e0*/  BRA `(.L_x_37) ;  /* 0x0000000000147947 */ /* 0x000fec0003800000 */
.L_x_31:
[----:B------:R-:W-:Y:S01]  /*20f0*/  LOP3.LUT R0, R12, 0x80000000, R11, 0x48, !PT ;  /* 0x800000000c007812 */ /* 0x000fe200078e480b */
[----:B------:R-:W-:Y:S06]  /*2100*/  BRA `(.L_x_37) ;  /* 0x00000000000c7947 */ /* 0x000fec0003800000 */
.L_x_30:
[----:B------:R-:W0:Y:S01]  /*2110*/  MUFU.RSQ R0, -QNAN ;  /* 0xffc0000000007908 */ /* 0x000e220000001400 */
[----:B------:R-:W-:Y:S05]  /*2120*/  BRA `(.L_x_37) ;  /* 0x0000000000047947 */ /* 0x000fea0003800000 */
.L_x_29:
[----:B------:R-:W-:-:S07]  /*2130*/  FADD.FTZ R0, R0, R5 ;  /* 0x0000000500007221 */ /* 0x000fce0000010000 */
.L_x_37:
[----:B------:R-:W-:Y:S05]  /*2140*/  BSYNC.RECONVERGENT B1 ;  /* 0x0000000000017941 */ /* 0x000fea0003800200 */
.L_x_27:
[----:B------:R-:W-:-:S04]  /*2150*/  IMAD.MOV.U32 R7, RZ, RZ, 0x0 ;  /* 0x00000000ff077424 */ /* 0x000fc800078e00ff */
[----:B0-----:R-:W-:Y:S05]  /*2160*/  RET.REL.NODEC R6 `(_Z25cannySobelGradient_kernelPKfiPfiS1_iii14NppiBorderType) ;  /* 0xffffffdc06a47950 */ /* 0x001fea0003c3ffff */
.L_x_38:
        /* <DEDUP_REMOVED lines=9> */
.L_x_58:


//--------------------- .text._Z24cannyGaussianBlur_kernelPKhiPfiii12NppiMaskSize14NppiBorderType --------------------------
	.section	.text._Z24cannyGaussianBlur_kernelPKhiPfiii12NppiMaskSize14NppiBorderType,"ax",@progbits
	.align	128
        .global         _Z24cannyGaussianBlur_kernelPKhiPfiii12NppiMaskSize14NppiBorderType
        .type           _Z24cannyGaussianBlur_kernelPKhiPfiii12NppiMaskSize14NppiBorderType,@function
        .size           _Z24cannyGaussianBlur_kernelPKhiPfiii12NppiMaskSize14NppiBorderType,(.L_x_63 - _Z24cannyGaussianBlur_kernelPKhiPfiii12NppiMaskSize14NppiBorderType)
        .other          _Z24cannyGaussianBlur_kernelPKhiPfiii12NppiMaskSize14NppiBorderType,@"STO_CUDA_ENTRY STV_DEFAULT"
_Z24cannyGaussianBlur_kernelPKhiPfiii12NppiMaskSize14NppiBorderType:
.text._Z24cannyGaussianBlur_kernelPKhiPfiii12NppiMaskSize14NppiBorderType:
[----:B------:R-:W-:Y:S01]  /*0000*/  LDC R1, c[0x0][0x37c] ;  /* 0x0000df00ff017b82 */ /* 0x000fe20000000800 */
[----:B------:R-:W0:Y:S07]  /*0010*/  S2R R3, SR_TID.Y ;  /* 0x0000000000037919 */ /* 0x000e2e0000002200 */
[----:B------:R-:W1:Y:S01]  /*0020*/  S2UR UR4, SR_CTAID.X ;  /* 0x00000000000479c3 */ /* 0x000e620000002500 */
[----:B------:R-:W1:Y:S01]  /*0030*/  LDCU UR5, c[0x0][0x360] ;  /* 0x00006c00ff0577ac */ /* 0x000e620008000800 */
[----:B------:R-:W2:Y:S01]  /*0040*/  S2R R5, SR_TID.X ;  /* 0x0000000000057919 */ /* 0x000ea20000002100 */
[----:B------:R-:W3:Y:S05]  /*0050*/  LDCU UR6, c[0x0][0x3a0] ;  /* 0x00007400ff0677ac */ /* 0x000eea0008000800 */
[----:B------:R-:W0:Y:S01]  /*0060*/  S2UR UR8, SR_CTAID.Y ;  /* 0x00000000000879c3 */ /* 0x000e220000002600 */
[----:B------:R-:W4:Y:S07]  /*0070*/  LDCU UR7, c[0x0][0x39c] ;  /* 0x00007380ff0777ac */ /* 0x000f2e0008000800 */
[----:B------:R-:W0:Y:S01]  /*0080*/  LDC R0, c[0x0][0x364] ;  /* 0x0000d900ff007b82 */ /* 0x000e220000000800 */
[----:B-1----:R-:W-:-:S06]  /*0090*/  UIMAD UR4, UR4, UR5, URZ ;  /* 0x00000005040472a4 */ /* 0x002fcc000f8e02ff */
[----:B--2---:R-:W-:Y:S02]  /*00a0*/  VIADD R2, R5, UR4 ;  /* 0x0000000405027c36 */ /* 0x004fe40008000000 */
[----:B0-----:R-:W-:-:S05]  /*00b0*/  IMAD R0, R0, UR8, R3 ;  /* 0x0000000800007c24 */ /* 0x001fca000f8e0203 */
[----:B---3--:R-:W-:-:S04]  /*00c0*/  ISETP.GE.AND P0, PT, R0, UR6, PT ;  /* 0x0000000600007c0c */ /* 0x008fc8000bf06270 */
[----:B----4-:R-:W-:-:S13]  /*00d0*/  ISETP.GE.OR P0, PT, R2, UR7, P0 ;  /* 0x0000000702007c0c */ /* 0x010fda0008706670 */
[----:B------:R-:W-:Y:S05]  /*00e0*/  @P0 EXIT ;  /* 0x000000000000094d */ /* 0x000fea0003800000 */
[----:B------:R-:W0:Y:S01]  /*00f0*/  LDC R3, c[0x0][0x3a4] ;  /* 0x0000e900ff037b82 */ /* 0x000e220000000800 */
[----:B------:R-:W-:Y:S01]  /*0100*/  IMAD.MOV.U32 R4, RZ, RZ, -0x1 ;  /* 0xffffffffff047424 */ /* 0x000fe200078e00ff */
[----:B------:R-:W1:Y:S01]  /*0110*/  LDCU.64 UR8, c[0x0][0x358] ;  /* 0x00006b00ff0877ac */ /* 0x000e620008000a00 */
[----:B------:R-:W-:Y:S02]  /*0120*/  UIADD3 UR5, UPT, UPT, UR7, -0x1, URZ ;  /* 0xffffffff07057890 */ /* 0x000fe4000fffe0ff */
[----:B------:R-:W-:Y:S01]  /*0130*/  UIADD3 UR6, UPT, UPT, UR6, -0x1, URZ ;  /* 0xffffffff06067890 */ /* 0x000fe2000fffe0ff */
[C---:B0-----:R-:W-:Y:S02]  /*0140*/  ISETP.NE.AND P1, PT, R3.reuse, 0xc8, PT ;  /* 0x000000c80300780c */ /* 0x041fe40003f25270 */
[----:B------:R-:W-:Y:S01]  /*0150*/  ISETP.NE.AND P0, PT, R3, 0xc8, PT ;  /* 0x000000c80300780c */ /* 0x000fe20003f05270 */
[----:B------:R-:W-:-:S03]  /*0160*/  IMAD.MOV.U32 R3, RZ, RZ, 0x1 ;  /* 0x00000001ff037424 */ /* 0x000fc600078e00ff */
[----:B------:R-:W-:Y:S02]  /*0170*/  SEL R4, R4, 0xfffffffe, !P0 ;  /* 0xfffffffe04047807 */ /* 0x000fe40004000000 */
[----:B------:R-:W-:-:S05]  /*0180*/  SEL R3, R3, 0x2, !P0 ;  /* 0x0000000203037807 */ /* 0x000fca0004000000 */
[----:B-1----:R-:W-:Y:S05]  /*0190*/  @P1 BRA `(.L_x_39) ;  /* 0x0000000c00481947 */ /* 0x002fea0003800000 */
[----:B------:R-:W0:Y:S02]  /*01a0*/  LDCU UR7, c[0x0][0x3a8] ;  /* 0x00007500ff0777ac */ /* 0x000e240008000800 */
[----:B0-----:R-:W-:-:S09]  /*01b0*/  UISETP.NE.AND UP0, UPT, UR7, 0x2, UPT ;  /* 0x000000020700788c */ /* 0x001fd2000bf05270 */
[----:B------:R-:W-:Y:S05]  /*01c0*/  BRA.U !UP0, `(.L_x_40) ;  /* 0x00000001088c7547 */ /* 0x000fea000b800000 */
[----:B------:R-:W-:Y:S01]  /*01d0*/  IMAD.MOV.U32 R26, RZ, RZ, RZ ;  /* 0x000000ffff1a7224 */ /* 0x000fe200078e00ff */
[----:B------:R-:W-:-:S06]  /*01e0*/  UMOV UR5, 0xffffffff ;  /* 0xffffffff00057882 */ /* 0x000fcc0000000000 */
.L_x_43:
[----:B------:R-:W0:Y:S01]  /*01f0*/  LDCU UR4, c[0x0][0x3a0] ;  /* 0x00007400ff0477ac */ /* 0x000e220008000800 */
[----:B------:R-:W-:Y:S01]  /*0200*/  VIADD R5, R0, UR5 ;  /* 0x0000000500057c36 */ /* 0x000fe20008000000 */
[----:B------:R-:W1:Y:S01]  /*0210*/  LDCU UR6, c[0x0][0x388] ;  /* 0x00007100ff0677ac */ /* 0x000e620008000800 */
[----:B------:R-:W2:Y:S03]  /*0220*/  LDCU UR7, c[0x0][0x39c] ;  /* 0x00007380ff0777ac */ /* 0x000ea60008000800 */
[C---:B0-----:R-:W-:Y:S01]  /*0230*/  ISETP.GE.AND P0, PT, R5.reuse, UR4, PT ;  /* 0x0000000405007c0c */ /* 0x041fe2000bf06270 */
[----:B------:R-:W-:Y:S02]  /*0240*/  UMOV UR4, 0x3 ;  /* 0x0000000300047882 */ /* 0x000fe40000000000 */
[----:B------:R-:W-:Y:S01]  /*0250*/  UIMAD UR4, UR5, UR4, 0x4 ;  /* 0x00000004050474a4 */ /* 0x000fe2000f8e0204 */
[C---:B-1----:R-:W-:Y:S01]  /*0260*/  IMAD R13, R5.reuse, UR6, RZ ;  /* 0x00000006050d7c24 */ /* 0x042fe2000f8e02ff */
[----:B------:R-:W-:Y:S01]  /*0270*/  ISETP.GT.AND P1, PT, R5, -0x1, !P0 ;  /* 0xffffffff0500780c */ /* 0x000fe20004724270 */
[----:B------:R-:W-:-:S03]  /*0280*/  IMAD.MOV.U32 R5, RZ, RZ, R4 ;  /* 0x000000ffff057224 */ /* 0x000fc600078e0004 */
[----:B--2---:R-:W-:-:S09]  /*0290*/  SHF.R.S32.HI R10, RZ, 0x1f, R13 ;  /* 0x0000001fff0a7819 */ /* 0x004fd2000001140d */
.L_x_41:
[----:B------:R-:W-:-:S05]  /*02a0*/  IMAD.IADD R8, R2, 0x1, R5 ;  /* 0x0000000102087824 */ /* 0x000fca00078e0205 */
[----:B------:R-:W-:-:S04]  /*02b0*/  ISETP.GE.AND P0, PT, R8, UR7, PT ;  /* 0x0000000708007c0c */ /* 0x000fc8000bf06270 */
[----:B------:R-:W-:-:S04]  /*02c0*/  ISETP.GT.AND P0, PT, R8, -0x1, !P0 ;  /* 0xffffffff0800780c */ /* 0x000fc80004704270 */
[----:B------:R-:W-:-:S13]  /*02d0*/  PLOP3.LUT P0, PT, P0, P1, PT, 0x80, 0x8 ;  /* 0x000000000008781c */ /* 0x000fda0000703070 */
[----:B------:R-:W0:Y:S02]  /*02e0*/  @P0 LDC.64 R6, c[0x0][0x380] ;  /* 0x0000e000ff060b82 */ /* 0x000e240000000a00 */
[----:B0-----:R-:W-:-:S04]  /*02f0*/  @P0 IADD3 R6, P2, P3, R8, R6, R13 ;  /* 0x0000000608060210 */ /* 0x001fc80007b5e00d */
[----:B------:R-:W-:-:S05]  /*0300*/  @P0 IADD3.X R7, PT, PT, RZ, R7, R10, P2, P3 ;  /* 0x00000007ff070210 */ /* 0x000fca00017e640a */
[----:B------:R-:W2:Y:S01]  /*0310*/  @P0 LDG.E.U8 R6, desc[UR8][R6.64] ;  /* 0x0000000806060981 */ /* 0x000ea2000c1e1100 */
[C---:B------:R-:W-:Y:S01]  /*0320*/  VIADD R8, R5.reuse, UR4 ;  /* 0x0000000405087c36 */ /* 0x040fe20008000000 */
[C---:B------:R-:W-:Y:S01]  /*0330*/  ISETP.NE.AND P2, PT, R5.reuse, R3, PT ;  /* 0x000000030500720c */ /* 0x040fe20003f45270 */
[----:B------:R-:W-:Y:S02]  /*0340*/  IMAD.MOV.U32 R9, RZ, RZ, 0x48 ;  /* 0x00000048ff097424 */ /* 0x000fe400078e00ff */
[----:B------:R-:W-:Y:S02]  /*0350*/  VIADD R5, R5, 0x1 ;  /* 0x0000000105057836 */ /* 0x000fe40000000000 */
[----:B------:R-:W-:Y:S02]  /*0360*/  IMAD R8, R8, 0x4, R9 ;  /* 0x0000000408087824 */ /* 0x000fe400078e0209 */
[----:B------:R-:W-:Y:S02]  /*0370*/  IMAD.MOV.U32 R9, RZ, RZ, RZ ;  /* 0x000000ffff097224 */ /* 0x000fe400078e00ff */
[----:B------:R-:W0:Y:S01]  /*0380*/  LDC R11, c[0x3][R8] ;  /* 0x00c00000080b7b82 */ /* 0x000e220000000800 */
[----:B--2---:R-:W-:-:S05]  /*0390*/  @P0 I2FP.F32.U32 R9, R6 ;  /* 0x0000000600090245 */ /* 0x004fca0000201000 */
[----:B0-----:R-:W-:Y:S01]  /*03a0*/  FFMA R26, R11, R9, R26 ;  /* 0x000000090b1a7223 */ /* 0x001fe2000000001a */
[----:B------:R-:W-:Y:S06]  /*03b0*/  @P2 BRA `(.L_x_41) ;  /* 0xfffffffc00b82947 */ /* 0x000fec000383ffff */
[----:B------:R-:W-:-:S13]  /*03c0*/  ISETP.NE.AND P0, PT, R3, UR5, PT ;  /* 0x0000000503007c0c */ /* 0x000fda000bf05270 */
[----:B------:R-:W-:Y:S05]  /*03d0*/  @!P0 BRA `(.L_x_42) ;  /* 0x0000000c00ec8947 */ /* 0x000fea0003800000 */
[----:B------:R-:W-:Y:S01]  /*03e0*/  UIADD3 UR5, UPT, UPT, UR5, 0x1, URZ ;  /* 0x0000000105057890 */ /* 0x000fe2000fffe0ff */
[----:B------:R-:W-:Y:S11]  /*03f0*/  BRA `(.L_x_43) ;  /* 0xfffffffc007c7947 */ /* 0x000ff6000383ffff */
.L_x_40:
[C---:B------:R-:W-:Y:S01]  /*0400*/  IADD3 R5, PT, PT, R4.reuse, UR4, R5 ;  /* 0x0000000404057c10 */ /* 0x040fe2000fffe005 */
[C---:B------:R-:W-:Y:S02]  /*0410*/  IMAD.IADD R6, R4.reuse, 0x1, -R3 ;  /* 0x0000000104067824 */ /* 0x040fe400078e0a03 */
[----:B------:R-:W-:Y:S02]  /*0420*/  VIADD R7, R4, 0x4 ;  /* 0x0000000404077836 */ /* 0x000fe40000000000 */
[----:B------:R-:W-:Y:S02]  /*0430*/  IMAD.MOV.U32 R26, RZ, RZ, RZ ;  /* 0x000000ffff1a7224 */ /* 0x000fe400078e00ff */
[----:B------:R-:W-:-:S07]  /*0440*/  IMAD.MOV.U32 R8, RZ, RZ, -0x1 ;  /* 0xffffffffff087424 */ /* 0x000fce00078e00ff */
.L_x_49:
[----:B------:R-:W0:Y:S01]  /*0450*/  LDCU UR4, c[0x0][0x3a0] ;  /* 0x00007400ff0477ac */ /* 0x000e220008000800 */
[----:B------:R-:W-:Y:S01]  /*0460*/  IMAD.IADD R9, R0, 0x1, R8 ;  /* 0x0000000100097824 */ /* 0x000fe200078e0208 */
[----:B------:R-:W-:Y:S01]  /*0470*/  ISETP.GE.AND P0, PT, R6, 0x1, PT ;  /* 0x000000010600780c */ /* 0x000fe20003f06270 */
[----:B------:R-:W-:Y:S01]  /*0480*/  IMAD R11, R8, 0x3, R7 ;  /* 0x00000003080b7824 */ /* 0x000fe200078e0207 */
[----:B------:R-:W1:Y:S01]  /*0490*/  LDCU UR7, c[0x0][0x388] ;  /* 0x00007100ff0777ac */ /* 0x000e620008000800 */
[----:B------:R-:W-:Y:S01]  /*04a0*/  IMAD.MOV.U32 R4, RZ, RZ, R5 ;  /* 0x000000ffff047224 */ /* 0x000fe200078e0005 */
[C---:B------:R-:W-:Y:S01]  /*04b0*/  VIMNMX.RELU R10, PT, PT, R9.reuse, UR6, PT ;  /* 0x00000006090a7c48 */ /* 0x040fe2000bfe1100 */
[----:B------:R-:W-:Y:S01]  /*04c0*/  IMAD.MOV.U32 R25, RZ, RZ, R6 ;  /* 0x000000ffff197224 */ /* 0x000fe200078e0006 */
[----:B------:R-:W2:Y:S01]  /*04d0*/  LDCU UR10, c[0x0][0x39c] ;  /* 0x00007380ff0a77ac */ /* 0x000ea20008000800 */
[----:B------:R-:W3:Y:S01]  /*04e0*/  LDCU.64 UR12, c[0x0][0x380] ;  /* 0x00007000ff0c77ac */ /* 0x000ee20008000a00 */
[----:B0-----:R-:W-:-:S04]  /*04f0*/  ISETP.GE.AND P1, PT, R9, UR4, PT ;  /* 0x0000000409007c0c */ /* 0x001fc8000bf26270 */
[C---:B------:R-:W-:Y:S01]  /*0500*/  ISETP.GT.AND P1, PT, R9.reuse, -0x1, !P1 ;  /* 0xffffffff0900780c */ /* 0x040fe20004f24270 */
[----:B-1----:R-:W-:Y:S02]  /*0510*/  IMAD R9, R9, UR7, RZ ;  /* 0x0000000709097c24 */ /* 0x002fe4000f8e02ff */
[----:B------:R-:W-:-:S03]  /*0520*/  IMAD R10, R10, UR7, RZ ;  /* 0x000000070a0a7c24 */ /* 0x000fc6000f8e02ff */
[----:B------:R-:W-:Y:S02]  /*0530*/  SHF.R.S32.HI R24, RZ, 0x1f, R9 ;  /* 0x0000001fff187819 */ /* 0x000fe40000011409 */
[----:B------:R-:W-:Y:S01]  /*0540*/  SHF.R.S32.HI R12, RZ, 0x1f, R10 ;  /* 0x0000001fff0c7819 */ /* 0x000fe2000001140a */
[----:B--23--:R-:W-:Y:S06]  /*0550*/  @P0 BRA `(.L_x_44) ;  /* 0x0000000400f80947 */ /* 0x00cfec0003800000 */
[----:B------:R-:W-:Y:S02]  /*0560*/  IADD3 R13, PT, PT, -R25, 0x1, RZ ;  /* 0x00000001190d7810 */ /* 0x000fe40007ffe1ff */
[----:B------:R-:W-:Y:S02]  /*0570*/  PLOP3.LUT P0, PT, PT, PT, PT, 0x80, 0x8 ;  /* 0x000000000008781c */ /* 0x000fe40003f0f070 */
[----:B------:R-:W-:-:S13]  /*0580*/  ISETP.GT.AND P2, PT, R13, 0x3, PT ;  /* 0x000000030d00780c */ /* 0x000fda0003f44270 */
[----:B------:R-:W-:Y:S05]  /*0590*/  @!P2 BRA `(.L_x_45) ;  /* 0x00000004002ca947 */ /* 0x000fea0003800000 */
[----:B------:R-:W-:Y:S01]  /*05a0*/  PLOP3.LUT P0, PT, PT, PT, PT, 0x8, 0x80 ;  /* 0x000000000080781c */ /* 0x000fe20003f0e170 */
[----:B------:R-:W0:Y:S01]  /*05b0*/  LDCU UR4, c[0x0][0x39c] ;  /* 0x00007380ff0477ac */ /* 0x000e220008000800 */
[----:B------:R-:W1:Y:S11]  /*05c0*/  LDCU.64 UR14, c[0x0][0x380] ;  /* 0x00007000ff0e77ac */ /* 0x000e760008000a00 */
.L_x_46:
[----:B0-----:R-:W-:-:S04]  /*05d0*/  ISETP.GE.AND P2, PT, R4, UR4, PT ;  /* 0x0000000404007c0c */ /* 0x001fc8000bf46270 */
[----:B------:R-:W-:-:S04]  /*05e0*/  ISETP.GT.AND P2, PT, R4, -0x1, !P2 ;  /* 0xffffffff0400780c */ /* 0x000fc80005744270 */
[----:B------:R-:W-:-:S13]  /*05f0*/  PLOP3.LUT P2, PT, P2, P1, PT, 0x80, 0x8 ;  /* 0x000000000008781c */ /* 0x000fda0001743070 */
[----:B-1----:R-:W-:Y:S01]  /*0600*/  @!P2 IMAD.U32 R29, RZ, RZ, UR14 ;  /* 0x0000000eff1dae24 */ /* 0x002fe2000f8e00ff */
[----:B------:R-:W-:Y:S01]  /*0610*/  @!P2 VIMNMX.RELU R14, PT, PT, R4, UR5, PT ;  /* 0x00000005040eac48 */ /* 0x000fe2000bfe1100 */
[----:B------:R-:W-:-:S03]  /*0620*/  @!P2 IMAD.U32 R27, RZ, RZ, UR15 ;  /* 0x0000000fff1bae24 */ /* 0x000fc6000f8e00ff */
[----:B------:R-:W-:-:S04]  /*0630*/  @!P2 IADD3 R14, P3, P4, R14, R29, R10 ;  /* 0x0000001d0e0ea210 */ /* 0x000fc80007c7e00a */
[----:B------:R-:W-:-:S05]  /*0640*/  @!P2 IADD3.X R15, PT, PT, RZ, R27, R12, P3, P4 ;  /* 0x0000001bff0fa210 */ /* 0x000fca0001fe840c */
[----:B------:R0:W2:Y:S01]  /*0650*/  @!P2 LDG.E.U8 R13, desc[UR8][R14.64] ;  /* 0x000000080e0da981 */ /* 0x0000a2000c1e1100 */
[C---:B------:R-:W-:Y:S02]  /*0660*/  VIADD R20, R4.reuse, 0x1 ;  /* 0x0000000104147836 */ /* 0x040fe40000000000 */
[----:B------:R-:W-:Y:S02]  /*0670*/  VIADD R22, R4, 0x2 ;  /* 0x0000000204167836 */ /* 0x000fe40000000000 */
[----:B------:R-:W-:Y:S01]  /*0680*/  @P2 IMAD.U32 R29, RZ, RZ, UR14 ;  /* 0x0000000eff1d2e24 */ /* 0x000fe2000f8e00ff */
[----:B------:R-:W-:Y:S01]  /*0690*/  ISETP.GE.AND P3, PT, R20, UR4, PT ;  /* 0x0000000414007c0c */ /* 0x000fe2000bf66270 */
[----:B------:R-:W-:Y:S01]  /*06a0*/  @P2 IMAD.U32 R27, RZ, RZ, UR15 ;  /* 0x0000000fff1b2e24 */ /* 0x000fe2000f8e00ff */
[----:B------:R-:W-:Y:S01]  /*06b0*/  ISETP.GE.AND P4, PT, R22, UR4, PT ;  /* 0x0000000416007c0c */ /* 0x000fe2000bf86270 */
[----:B------:R-:W-:Y:S01]  /*06c0*/  VIADD R28, R4, 0x3 ;  /* 0x00000003041c7836 */ /* 0x000fe20000000000 */
[----:B------:R-:W-:-:S02]  /*06d0*/  ISETP.GT.AND P3, PT, R20, -0x1, !P3 ;  /* 0xffffffff1400780c */ /* 0x000fc40005f64270 */
[----:B------:R-:W-:Y:S02]  /*06e0*/  @P2 IADD3 R18, P5, P6, R4, R29, R9 ;  /* 0x0000001d04122210 */ /* 0x000fe40007ebe009 */
[----:B------:R-:W-:Y:S02]  /*06f0*/  PLOP3.LUT P3, PT, P3, P1, PT, 0x80, 0x8 ;  /* 0x000000000008781c */ /* 0x000fe40001f63070 */
[----:B------:R-:W-:Y:S02]  /*0700*/  ISETP.GT.AND P4, PT, R22, -0x1, !P4 ;  /* 0xffffffff1600780c */ /* 0x000fe40006784270 */
[----:B------:R-:W-:Y:S02]  /*0710*/  @P2 IADD3.X R19, PT, PT, RZ, R27, R24, P5, P6 ;  /* 0x0000001bff132210 */ /* 0x000fe40002fec418 */
[----:B------:R-:W-:Y:S02]  /*0720*/  ISETP.GE.AND P5, PT, R28, UR4, PT ;  /* 0x000000041c007c0c */ /* 0x000fe4000bfa6270 */
[----:B------:R-:W-:-:S02]  /*0730*/  PLOP3.LUT P4, PT, P4, P1, PT, 0x80, 0x8 ;  /* 0x000000000008781c */ /* 0x000fc40002783070 */
[----:B------:R-:W-:-:S03]  /*0740*/  ISETP.GT.AND P5, PT, R28, -0x1, !P5 ;  /* 0xffffffff1c00780c */ /* 0x000fc60006fa4270 */
[----:B------:R-:W-:Y:S02]  /*0750*/  @!P3 VIMNMX.RELU R16, PT, PT, R20, UR5, PT ;  /* 0x000000051410bc48 */ /* 0x000fe4000bfe1100 */
[----:B------:R-:W-:-:S06]  /*0760*/  PLOP3.LUT P5, PT, P5, P1, PT, 0x80, 0x8 ;  /* 0x000000000008781c */ /* 0x000fcc0002fa3070 */
[----:B0-----:R-:W-:-:S07]  /*0770*/  @!P4 VIMNMX.RELU R14, PT, PT, R22, UR5, PT ;  /* 0x00000005160ecc48 */ /* 0x001fce000bfe1100 */
[----:B------:R-:W-:Y:S01]  /*0780*/  @!P5 VIMNMX.RELU R21, PT, PT, R28, UR5, PT ;  /* 0x000000051c15dc48 */ /* 0x000fe2000bfe1100 */
[----:B------:R0:W2:Y:S01]  /*0790*/  @P2 LDG.E.U8 R13, desc[UR8][R18.64] ;  /* 0x00000008120d2981 */ /* 0x0000a2000c1e1100 */
[----:B------:R-:W-:-:S04]  /*07a0*/  @!P3 IADD3 R16, P2, P6, R16, R29, R10 ;  /* 0x0000001d1010b210 */ /* 0x000fc80007e5e00a */
[----:B------:R-:W-:Y:S02]  /*07b0*/  @!P3 IADD3.X R17, PT, PT, RZ, R27, R12, P2, P6 ;  /* 0x0000001bff11b210 */ /* 0x000fe400017ec40c */
[----:B------:R-:W-:-:S03]  /*07c0*/  @!P4 IADD3 R14, P2, P6, R14, R29, R10 ;  /* 0x0000001d0e0ec210 */ /* 0x000fc60007e5e00a */
[----:B------:R-:W3:Y:S01]  /*07d0*/  @!P3 LDG.E.U8 R16, desc[UR8][R16.64] ;  /* 0x000000081010b981 */ /* 0x000ee2000c1e1100 */
[----:B------:R-:W-:Y:S02]  /*07e0*/  @!P4 IADD3.X R15, PT, PT, RZ, R27, R12, P2, P6 ;  /* 0x0000001bff0fc210 */ /* 0x000fe400017ec40c */
[----:B0-----:R-:W-:-:S03]  /*07f0*/  @!P5 IADD3 R18, P2, P6, R21, R29, R10 ;  /* 0x0000001d1512d210 */ /* 0x001fc60007e5e00a */
[----:B------:R0:W4:Y:S01]  /*0800*/  @!P4 LDG.E.U8 R14, desc[UR8][R14.64] ;  /* 0x000000080e0ec981 */ /* 0x000122000c1e1100 */
[----:B------:R-:W-:-:S05]  /*0810*/  @!P5 IADD3.X R19, PT, PT, RZ, R27, R12, P2, P6 ;  /* 0x0000001bff13d210 */ /* 0x000fca00017ec40c */
[----:B------:R1:W5:Y:S01]  /*0820*/  @!P5 LDG.E.U8 R18, desc[UR8][R18.64] ;  /* 0x000000081212d981 */ /* 0x000362000c1e1100 */
[----:B------:R-:W-:-:S04]  /*0830*/  @P3 IADD3 R20, P2, P6, R20, R29, R9 ;  /* 0x0000001d14143210 */ /* 0x000fc80007e5e009 */
[----:B------:R-:W-:Y:S02]  /*0840*/  @P3 IADD3.X R21, PT, PT, RZ, R27, R24, P2, P6 ;  /* 0x0000001bff153210 */ /* 0x000fe400017ec418 */
[----:B------:R-:W-:-:S04]  /*0850*/  @P4 IADD3 R22, P2, P6, R22, R29, R9 ;  /* 0x0000001d16164210 */ /* 0x000fc80007e5e009 */
[----:B------:R-:W-:Y:S01]  /*0860*/  @P4 IADD3.X R23, PT, PT, RZ, R27, R24, P2, P6 ;  /* 0x0000001bff174210 */ /* 0x000fe200017ec418 */
[----:B0-----:R-:W-:-:S04]  /*0870*/  IMAD.MOV.U32 R15, RZ, RZ, 0x48 ;  /* 0x00000048ff0f7424 */ /* 0x001fc800078e00ff */
[----:B------:R-:W-:Y:S01]  /*0880*/  IMAD R17, R11, 0x4, R15 ;  /* 0x000000040b117824 */ /* 0x000fe200078e020f */
[----:B------:R0:W3:Y:S01]  /*0890*/  @P3 LDG.E.U8 R16, desc[UR8][R20.64] ;  /* 0x0000000814103981 */ /* 0x0000e2000c1e1100 */
[----:B------:R-:W-:-:S04]  /*08a0*/  @P5 IADD3 R28, P2, P3, R28, R29, R9 ;  /* 0x0000001d1c1c5210 */ /* 0x000fc80007b5e009 */
[----:B------:R-:W-:Y:S01]  /*08b0*/  @P5 IADD3.X R29, PT, PT, RZ, R27, R24, P2, P3 ;  /* 0x0000001bff1d5210 */ /* 0x000fe200017e6418 */
[----:B------:R4:W5:Y:S04]  /*08c0*/  @P4 LDG.E.U8 R14, desc[UR8][R22.64] ;  /* 0x00000008160e4981 */ /* 0x000968000c1e1100 */
[----:B------:R-:W5:Y:S01]  /*08d0*/  @P5 LDG.E.U8 R18, desc[UR8][R28.64] ;  /* 0x000000081c125981 */ /* 0x000f62000c1e1100 */
[----:B------:R-:W4:Y:S01]  /*08e0*/  LDC R17, c[0x3][R17] ;  /* 0x00c0000011117b82 */ /* 0x000f220000000800 */
[C---:B-1----:R-:W-:Y:S01]  /*08f0*/  VIADD R19, R11.reuse, 0x1 ;  /* 0x000000010b137836 */ /* 0x042fe20000000000 */
[----:B--2---:R-:W1:Y:S01]  /*0900*/  I2F.U16 R13, R13 ;  /* 0x0000000d000d7306 */ /* 0x004e620000101000 */
[----:B0-----:R-:W-:Y:S02]  /*0910*/  VIADD R20, R11, 0x2 ;  /* 0x000000020b147836 */ /* 0x001fe40000000000 */
[----:B------:R-:W-:-:S02]  /*0920*/  IMAD R19, R19, 0x4, R15 ;  /* 0x0000000413137824 */ /* 0x000fc400078e020f */
[----:B------:R-:W-:Y:S02]  /*0930*/  VIADD R21, R11, 0x3 ;  /* 0x000000030b157836 */ /* 0x000fe40000000000 */
[--C-:B------:R-:W-:Y:S02]  /*0940*/  IMAD R20, R20, 0x4, R15.reuse ;  /* 0x0000000414147824 */ /* 0x100fe400078e020f */
[----:B------:R-:W0:Y:S01]  /*0950*/  LDC R19, c[0x3][R19] ;  /* 0x00c0000013137b82 */ /* 0x000e220000000800 */
[----:B----4-:R-:W-:Y:S02]  /*0960*/  IMAD R22, R21, 0x4, R15 ;  /* 0x0000000415167824 */ /* 0x010fe400078e020f */
[----:B------:R-:W-:Y:S02]  /*0970*/  VIADD R25, R25, 0x4 ;  /* 0x0000000419197836 */ /* 0x000fe40000000000 */
[----:B------:R-:W-:Y:S02]  /*0980*/  VIADD R11, R11, 0x4 ;  /* 0x000000040b0b7836 */ /* 0x000fe40000000000 */
[----:B------:R-:W-:Y:S01]  /*0990*/  VIADD R4, R4, 0x4 ;  /* 0x0000000404047836 */ /* 0x000fe20000000000 */
[----:B------:R-:W2:Y:S01]  /*09a0*/  LDC R21, c[0x3][R20] ;  /* 0x00c0000014157b82 */ /* 0x000ea20000000800 */
[----:B------:R-:W-:Y:S01]  /*09b0*/  ISETP.GE.AND P2, PT, R25, -0x2, PT ;  /* 0xfffffffe1900780c */ /* 0x000fe20003f46270 */
[----:B-1----:R-:W-:-:S06]  /*09c0*/  FFMA R26, R13, R17, R26 ;  /* 0x000000110d1a7223 */ /* 0x002fcc000000001a */
[----:B------:R-:W1:Y:S01]  /*09d0*/  LDC R13, c[0x3][R22] ;  /* 0x00c00000160d7b82 */ /* 0x000e620000000800 */
[----:B---3--:R-:W0:Y:S08]  /*09e0*/  I2F.U16 R15, R16 ;  /* 0x00000010000f7306 */ /* 0x008e300000101000 */
[----:B-----5:R-:W2:Y:S01]  /*09f0*/  I2F.U16 R14, R14 ;  /* 0x0000000e000e7306 */ /* 0x020ea20000101000 */
[----:B0-----:R-:W-:-:S07]  /*0a00*/  FFMA R15, R15, R19, R26 ;  /* 0x000000130f0f7223 */ /* 0x001fce000000001a */
[----:B------:R-:W1:Y:S01]  /*0a10*/  I2F.U16 R18, R18 ;  /* 0x0000001200127306 */ /* 0x000e620000101000 */
[----:B--2---:R-:W-:-:S04]  /*0a20*/  FFMA R15, R14, R21, R15 ;  /* 0x000000150e0f7223 */ /* 0x004fc8000000000f */
[----:B-1----:R-:W-:Y:S01]  /*0a30*/  FFMA R26, R18, R13, R15 ;  /* 0x0000000d121a7223 */ /* 0x002fe2000000000f */
[----:B------:R-:W-:Y:S06]  /*0a40*/  @!P2 BRA `(.L_x_46) ;  /* 0xfffffff800e0a947 */ /* 0x000fec000383ffff */
.L_x_45:
[----:B------:R-:W-:-:S04]  /*0a50*/  IADD3 R13, PT, PT, -R25, 0x1, RZ ;  /* 0x00000001190d7810 */ /* 0x000fc80007ffe1ff */
[----:B------:R-:W-:-:S13]  /*0a60*/  ISETP.GT.AND P2, PT, R13, 0x1, PT ;  /* 0x000000010d00780c */ /* 0x000fda0003f44270 */
[----:B------:R-:W-:Y:S05]  /*0a70*/  @!P2 BRA `(.L_x_47) ;  /* 0x0000000000a8a947 */ /* 0x000fea0003800000 */
[----:B------:R-:W0:Y:S01]  /*0a80*/  LDCU UR4, c[0x0][0x39c] ;  /* 0x00007380ff0477ac */ /* 0x000e220008000800 */
[C---:B------:R-:W-:Y:S01]  /*0a90*/  VIADD R22, R4.reuse, 0x1 ;  /* 0x0000000104167836 */ /* 0x040fe20000000000 */
[----:B------:R-:W1:Y:S01]  /*0aa0*/  LDCU.64 UR14, c[0x0][0x380] ;  /* 0x00007000ff0e77ac */ /* 0x000e620008000a00 */
[----:B0-----:R-:W-:-:S03]  /*0ab0*/  ISETP.GE.AND P0, PT, R4, UR4, PT ;  /* 0x0000000404007c0c */ /* 0x001fc6000bf06270 */
[----:B------:R-:W-:Y:S02]  /*0ac0*/  ISETP.GE.AND P2, PT, R22, UR4, PT ;  /* 0x0000000416007c0c */ /* 0x000fe4000bf46270 */
[----:B------:R-:W-:Y:S02]  /*0ad0*/  ISETP.GT.AND P0, PT, R4, -0x1, !P0 ;  /* 0xffffffff0400780c */ /* 0x000fe40004704270 */
[----:B------:R-:W-:Y:S02]  /*0ae0*/  ISETP.GT.AND P2, PT, R22, -0x1, !P2 ;  /* 0xffffffff1600780c */ /* 0x000fe40005744270 */
[----:B------:R-:W-:Y:S02]  /*0af0*/  PLOP3.LUT P0, PT, P0, P1, PT, 0x80, 0x8 ;  /* 0x000000000008781c */ /* 0x000fe40000703070 */
[----:B------:R-:W-:-:S11]  /*0b00*/  PLOP3.LUT P2, PT, P2, P1, PT, 0x80, 0x8 ;  /* 0x000000000008781c */ /* 0x000fd60001743070 */
[----:B-1----:R-:W-:Y:S01]  /*0b10*/  @!P0 IMAD.U32 R18, RZ, RZ, UR14 ;  /* 0x0000000eff128e24 */ /* 0x002fe2000f8e00ff */
[----:B------:R-:W-:Y:S01]  /*0b20*/  @!P0 VIMNMX.RELU R17, PT, PT, R4, UR5, PT ;  /* 0x0000000504118c48 */ /* 0x000fe2000bfe1100 */
[----:B------:R-:W-:Y:S01]  /*0b30*/  @!P0 IMAD.U32 R19, RZ, RZ, UR15 ;  /* 0x0000000fff138e24 */ /* 0x000fe2000f8e00ff */
[----:B------:R-:W-:Y:S02]  /*0b40*/  @!P2 VIMNMX.RELU R15, PT, PT, R22, UR5, PT ;  /* 0x00000005160fac48 */ /* 0x000fe4000bfe1100 */
[----:B------:R-:W-:Y:S01]  /*0b50*/  @!P0 IADD3 R16, P3, P4, R17, R18, R10 ;  /* 0x0000001211108210 */ /* 0x000fe20007c7e00a */
[----:B------:R-:W-:-:S03]  /*0b60*/  @P0 IMAD.U32 R18, RZ, RZ, UR14 ;  /* 0x0000000eff120e24 */ /* 0x000fc6000f8e00ff */
[----:B------:R-:W-:Y:S01]  /*0b70*/  @!P0 IADD3.X R17, PT, PT, RZ, R19, R12, P3, P4 ;  /* 0x00000013ff118210 */ /* 0x000fe20001fe840c */
[----:B------:R-:W-:Y:S01]  /*0b80*/  @P0 IMAD.U32 R19, RZ, RZ, UR15 ;  /* 0x0000000fff130e24 */ /* 0x000fe2000f8e00ff */
[----:B------:R-:W-:-:S03]  /*0b90*/  @!P2 IADD3 R14, P3, P4, R15, R18, R10 ;  /* 0x000000120f0ea210 */ /* 0x000fc60007c7e00a */
[----:B------:R-:W2:Y:S01]  /*0ba0*/  @!P0 LDG.E.U8 R13, desc[UR8][R16.64] ;  /* 0x00000008100d8981 */ /* 0x000ea2000c1e1100 */
[----:B------:R-:W-:-:S05]  /*0bb0*/  @!P2 IADD3.X R15, PT, PT, RZ, R19, R12, P3, P4 ;  /* 0x00000013ff0fa210 */ /* 0x000fca0001fe840c */
[----:B------:R0:W3:Y:S01]  /*0bc0*/  @!P2 LDG.E.U8 R23, desc[UR8][R14.64] ;  /* 0x000000080e17a981 */ /* 0x0000e2000c1e1100 */
[-CC-:B------:R-:W-:Y:S02]  /*0bd0*/  @P0 IADD3 R20, P3, P4, R4, R18.reuse, R9.reuse ;  /* 0x0000001204140210 */ /* 0x180fe40007c7e009 */
[----:B------:R-:W-:Y:S02]  /*0be0*/  @P2 IADD3 R18, P5, P6, R22, R18, R9 ;  /* 0x0000001216122210 */ /* 0x000fe40007ebe009 */
[-CC-:B------:R-:W-:Y:S02]  /*0bf0*/  @P0 IADD3.X R21, PT, PT, RZ, R19.reuse, R24.reuse, P3, P4 ;  /* 0x00000013ff150210 */ /* 0x180fe40001fe8418 */
[----:B------:R-:W-:Y:S01]  /*0c00*/  @P2 IADD3.X R19, PT, PT, RZ, R19, R24, P5, P6 ;  /* 0x00000013ff132210 */ /* 0x000fe20002fec418 */
[----:B------:R-:W-:Y:S02]  /*0c10*/  IMAD.MOV.U32 R28, RZ, RZ, 0x48 ;  /* 0x00000048ff1c7424 */ /* 0x000fe400078e00ff */
[----:B------:R-:W2:Y:S04]  /*0c20*/  @P0 LDG.E.U8 R13, desc[UR8][R20.64] ;  /* 0x00000008140d0981 */ /* 0x000ea8000c1e1100 */
[----:B------:R-:W3:Y:S01]  /*0c30*/  @P2 LDG.E.U8 R23, desc[UR8][R18.64] ;  /* 0x0000000812172981 */ /* 0x000ee2000c1e1100 */
[C---:B------:R-:W-:Y:S01]  /*0c40*/  IMAD R4, R11.reuse, 0x4, R28 ;  /* 0x000000040b047824 */ /* 0x040fe200078e021c */
[----:B------:R-:W-:Y:S01]  /*0c50*/  PLOP3.LUT P0, PT, PT, PT, PT, 0x8, 0x80 ;  /* 0x000000000080781c */ /* 0x000fe20003f0e170 */
[----:B------:R-:W-:-:S02]  /*0c60*/  VIADD R11, R11, 0x1 ;  /* 0x000000010b0b7836 */ /* 0x000fc40000000000 */
[----:B------:R-:W-:Y:S02]  /*0c70*/  VIADD R25, R25, 0x1 ;  /* 0x0000000119197836 */ /* 0x000fe40000000000 */
[----:B0-----:R-:W-:Y:S01]  /*0c80*/  IMAD R14, R11, 0x4, R28 ;  /* 0x000000040b0e7824 */ /* 0x001fe200078e021c */
[----:B------:R-:W0:Y:S01]  /*0c90*/  LDC R4, c[0x3][R4] ;  /* 0x00c0000004047b82 */ /* 0x000e220000000800 */
[----:B------:R-:W-:Y:S02]  /*0ca0*/  VIADD R25, R25, 0x1 ;  /* 0x0000000119197836 */ /* 0x000fe40000000000 */
[----:B------:R-:W-:-:S05]  /*0cb0*/  VIADD R11, R11, 0x1 ;  /* 0x000000010b0b7836 */ /* 0x000fca0000000000 */
[----:B------:R-:W1:Y:S01]  /*0cc0*/  LDC R14, c[0x3][R14] ;  /* 0x00c000000e0e7b82 */ /* 0x000e620000000800 */
[----:B--2---:R-:W0:Y:S08]  /*0cd0*/  I2F.U16 R13, R13 ;  /* 0x0000000d000d7306 */ /* 0x004e300000101000 */
[----:B---3--:R-:W1:Y:S01]  /*0ce0*/  I2F.U16 R23, R23 ;  /* 0x0000001700177306 */ /* 0x008e620000101000 */
[----:B0-----:R-:W-:Y:S01]  /*0cf0*/  FFMA R26, R13, R4, R26 ;  /* 0x000000040d1a7223 */ /* 0x001fe2000000001a */
[----:B------:R-:W-:-:S03]  /*0d00*/  VIADD R4, R22, 0x1 ;  /* 0x0000000116047836 */ /* 0x000fc60000000000 */
[----:B-1----:R-:W-:-:S07]  /*0d10*/  FFMA R26, R23, R14, R26 ;  /* 0x0000000e171a7223 */ /* 0x002fce000000001a */
.L_x_47:
[----:B------:R-:W-:-:S13]  /*0d20*/  ISETP.NE.OR P0, PT, R25, 0x1, P0 ;  /* 0x000000011900780c */ /* 0x000fda0000705670 */
[----:B------:R-:W-:Y:S05]  /*0d30*/  @!P0 BRA `(.L_x_48) ;  /* 0x0000000000508947 */ /* 0x000fea0003800000 */
.L_x_44:
[----:B------:R-:W-:-:S04]  /*0d40*/  ISETP.GE.AND P0, PT, R4, UR10, PT ;  /* 0x0000000a04007c0c */ /* 0x000fc8000bf06270 */
[----:B------:R-:W-:-:S04]  /*0d50*/  ISETP.GT.AND P0, PT, R4, -0x1, !P0 ;  /* 0xffffffff0400780c */ /* 0x000fc80004704270 */
[----:B------:R-:W-:-:S13]  /*0d60*/  PLOP3.LUT P0, PT, P0, P1, PT, 0x80, 0x8 ;  /* 0x000000000008781c */ /* 0x000fda0000703070 */
[----:B------:R-:W-:-:S04]  /*0d70*/  @!P0 VIMNMX.RELU R17, PT, PT, R4, UR5, PT ;  /* 0x0000000504118c48 */ /* 0x000fc8000bfe1100 */
[----:B------:R-:W-:-:S04]  /*0d80*/  @!P0 IADD3 R16, P2, P3, R17, UR12, R10 ;  /* 0x0000000c11108c10 */ /* 0x000fc8000fb5e00a */
[----:B------:R-:W-:-:S05]  /*0d90*/  @!P0 IADD3.X R17, PT, PT, RZ, UR13, R12, P2, P3 ;  /* 0x0000000dff118c10 */ /* 0x000fca00097e640c */
[----:B------:R-:W2:Y:S01]  /*0da0*/  @!P0 LDG.E.U8 R13, desc[UR8][R16.64] ;  /* 0x00000008100d8981 */ /* 0x000ea2000c1e1100 */
[----:B------:R-:W-:-:S04]  /*0db0*/  @P0 IADD3 R14, P2, P3, R4, UR12, R9 ;  /* 0x0000000c040e0c10 */ /* 0x000fc8000fb5e009 */
[----:B------:R-:W-:Y:S01]  /*0dc0*/  @P0 IADD3.X R15, PT, PT, RZ, UR13, R24, P2, P3 ;  /* 0x0000000dff0f0c10 */ /* 0x000fe200097e6418 */
[----:B------:R-:W-:-:S04]  /*0dd0*/  IMAD.MOV.U32 R18, RZ, RZ, 0x48 ;  /* 0x00000048ff127424 */ /* 0x000fc800078e00ff */
[----:B------:R-:W-:Y:S01]  /*0de0*/  IMAD R18, R11, 0x4, R18 ;  /* 0x000000040b127824 */ /* 0x000fe200078e0212 */
[----:B------:R-:W2:Y:S05]  /*0df0*/  @P0 LDG.E.U8 R13, desc[UR8][R14.64] ;  /* 0x000000080e0d0981 */ /* 0x000eaa000c1e1100 */
[----:B------:R-:W0:Y:S01]  /*0e00*/  LDC R18, c[0x3][R18] ;  /* 0x00c0000012127b82 */ /* 0x000e220000000800 */
[----:B------:R-:W-:Y:S02]  /*0e10*/  VIADD R25, R25, 0x1 ;  /* 0x0000000119197836 */ /* 0x000fe40000000000 */
[----:B------:R-:W-:Y:S02]  /*0e20*/  VIADD R11, R11, 0x1 ;  /* 0x000000010b0b7836 */ /* 0x000fe40000000000 */
[----:B------:R-:W-:Y:S01]  /*0e30*/  VIADD R4, R4, 0x1 ;  /* 0x0000000104047836 */ /* 0x000fe20000000000 */
[----:B------:R-:W-:Y:S01]  /*0e40*/  ISETP.NE.AND P0, PT, R25, 0x1, PT ;  /* 0x000000011900780c */ /* 0x000fe20003f05270 */
[----:B--2---:R-:W0:Y:S02]  /*0e50*/  I2F.U16 R13, R13 ;  /* 0x0000000d000d7306 */ /* 0x004e240000101000 */
[----:B0-----:R-:W-:-:S10]  /*0e60*/  FFMA R26, R13, R18, R26 ;  /* 0x000000120d1a7223 */ /* 0x001fd4000000001a */
[----:B------:R-:W-:Y:S05]  /*0e70*/  @P0 BRA `(.L_x_44) ;  /* 0xfffffffc00b00947 */ /* 0x000fea000383ffff */
.L_x_48:
[----:B------:R-:W-:-:S13]  /*0e80*/  ISETP.NE.AND P0, PT, R8, R3, PT ;  /* 0x000000030800720c */ /* 0x000fda0003f05270 */
[----:B------:R-:W-:Y:S05]  /*0e90*/  @!P0 BRA `(.L_x_42) ;  /* 0x00000004003c8947 */ /* 0x000fea0003800000 */
[----:B------:R-:W-:Y:S01]  /*0ea0*/  VIADD R8, R8, 0x1 ;  /* 0x0000000108087836 */ /* 0x000fe20000000000 */
[----:B------:R-:W-:Y:S06]  /*0eb0*/  BRA `(.L_x_49) ;  /* 0xfffffff400647947 */ /* 0x000fec000383ffff */
.L_x_39:
[----:B------:R-:W0:Y:S01]  /*0ec0*/  LDCU UR4, c[0x0][0x3a8] ;  /* 0x00007500ff0477ac */ /* 0x000e220008000800 */
[----:B------:R-:W-:Y:S01]  /*0ed0*/  IMAD.MOV.U32 R26, RZ, RZ, RZ ;  /* 0x000000ffff1a7224 */ /* 0x000fe200078e00ff */
[----:B0-----:R-:W-:-:S09]  /*0ee0*/  UISETP.NE.AND UP0, UPT, UR4, 0x2, UPT ;  /* 0x000000020400788c */ /* 0x001fd2000bf05270 */
[----:B------:R-:W-:Y:S05]  /*0ef0*/  BRA.U !UP0, `(.L_x_50) ;  /* 0x0000000108887547 */ /* 0x000fea000b800000 */
[----:B------:R-:W-:-:S05]  /*0f00*/  UMOV UR4, 0xfffffffe ;  /* 0xfffffffe00047882 */ /* 0x000fca0000000000 */
.L_x_52:
[----:B------:R-:W0:Y:S01]  /*0f10*/  LDCU UR6, c[0x0][0x3a0] ;  /* 0x00007400ff0677ac */ /* 0x000e220008000800 */
[----:B------:R-:W-:Y:S01]  /*0f20*/  VIADD R5, R0, UR4 ;  /* 0x0000000400057c36 */ /* 0x000fe20008000000 */
[----:B------:R-:W-:Y:S01]  /*0f30*/  ISETP.NE.AND P2, PT, R3, UR4, PT ;  /* 0x0000000403007c0c */ /* 0x000fe2000bf45270 */
[----:B------:R-:W1:Y:S01]  /*0f40*/  LDCU UR7, c[0x0][0x388] ;  /* 0x00007100ff0777ac */ /* 0x000e620008000800 */
[----:B------:R-:W-:Y:S01]  /*0f50*/  UMOV UR5, 0x5 ;  /* 0x0000000500057882 */ /* 0x000fe20000000000 */
[----:B------:R-:W2:Y:S01]  /*0f60*/  LDCU UR10, c[0x0][0x39c] ;  /* 0x00007380ff0a77ac */ /* 0x000ea20008000800 */
[----:B------:R-:W-:Y:S02]  /*0f70*/  UIMAD UR5, UR4, UR5, 0xc ;  /* 0x0000000c040574a4 */ /* 0x000fe4000f8e0205 */
[----:B------:R-:W-:Y:S01]  /*0f80*/  UIADD3 UR4, UPT, UPT, UR4, 0x1, URZ ;  /* 0x0000000104047890 */ /* 0x000fe2000fffe0ff */
[C---:B0-----:R-:W-:Y:S01]  /*0f90*/  ISETP.GE.AND P0, PT, R5.reuse, UR6, PT ;  /* 0x0000000605007c0c */ /* 0x041fe2000bf06270 */
[----:B-1----:R-:W-:-:S03]  /*0fa0*/  IMAD R13, R5, UR7, RZ ;  /* 0x00000007050d7c24 */ /* 0x002fc6000f8e02ff */
[----:B------:R-:W-:Y:S01]  /*0fb0*/  ISETP.GT.AND P0, PT, R5, -0x1, !P0 ;  /* 0xffffffff0500780c */ /* 0x000fe20004704270 */
[----:B------:R-:W-:Y:S01]  /*0fc0*/  IMAD.MOV.U32 R5, RZ, RZ, R4 ;  /* 0x000000ffff057224 */ /* 0x000fe200078e0004 */
[----:B--2---:R-:W-:-:S11]  /*0fd0*/  SHF.R.S32.HI R10, RZ, 0x1f, R13 ;  /* 0x0000001fff0a7819 */ /* 0x004fd6000001140d */
.L_x_51:
        /* <DEDUP_REMOVED lines=18> */
[----:B------:R-:W-:Y:S05]  /*1100*/  @P2 BRA `(.L_x_52) ;  /* 0xfffffffc00802947 */ /* 0x000fea000383ffff */
[----:B------:R-:W-:Y:S05]  /*1110*/  BRA `(.L_x_42) ;  /* 0x00000000009c7947 */ /* 0x000fea0003800000 */
.L_x_50:
[----:B------:R-:W-:-:S05]  /*1120*/  UMOV UR4, 0xfffffffe ;  /* 0xfffffffe00047882 */ /* 0x000fca0000000000 */
.L_x_54:
[----:B------:R-:W0:Y:S01]  /*1130*/  LDCU UR10, c[0x0][0x3a0] ;  /* 0x00007400ff0a77ac */ /* 0x000e220008000800 */
[----:B------:R-:W-:Y:S01]  /*1140*/  VIADD R5, R0, UR4 ;  /* 0x0000000400057c36 */ /* 0x000fe20008000000 */
[----:B------:R-:W-:Y:S01]  /*1150*/  ISETP.NE.AND P2, PT, R3, UR4, PT ;  /* 0x0000000403007c0c */ /* 0x000fe2000bf45270 */
[----:B------:R-:W1:Y:S03]  /*1160*/  LDCU UR11, c[0x0][0x388] ;  /* 0x00007100ff0b77ac */ /* 0x000e660008000800 */
[C---:B------:R-:W-:Y:S01]  /*1170*/  VIMNMX.RELU R6, PT, PT, R5.reuse, UR6, PT ;  /* 0x0000000605067c48 */ /* 0x040fe2000bfe1100 */
[----:B------:R-:W-:Y:S01]  /*1180*/  UMOV UR7, 0x5 ;  /* 0x0000000500077882 */ /* 0x000fe20000000000 */
[----:B------:R-:W2:Y:S01]  /*1190*/  LDCU UR12, c[0x0][0x39c] ;  /* 0x00007380ff0c77ac */ /* 0x000ea20008000800 */
[----:B------:R-:W-:Y:S01]  /*11a0*/  UIMAD UR7, UR4, UR7, 0xc ;  /* 0x0000000c040774a4 */ /* 0x000fe2000f8e0207 */
[----:B------:R-:W3:Y:S01]  /*11b0*/  LDCU.64 UR14, c[0x0][0x380] ;  /* 0x00007000ff0e77ac */ /* 0x000ee20008000a00 */
[C---:B0-----:R-:W-:Y:S01]  /*11c0*/  ISETP.GE.AND P0, PT, R5.reuse, UR10, PT ;  /* 0x0000000a05007c0c */ /* 0x041fe2000bf06270 */
[----:B------:R-:W-:Y:S01]  /*11d0*/  UIADD3 UR4, UPT, UPT, UR4, 0x1, URZ ;  /* 0x0000000104047890 */ /* 0x000fe2000fffe0ff */
[----:B-1----:R-:W-:-:S02]  /*11e0*/  IMAD R14, R5, UR11, RZ ;  /* 0x0000000b050e7c24 */ /* 0x002fc4000f8e02ff */
[----:B------:R-:W-:Y:S01]  /*11f0*/  ISETP.GT.AND P0, PT, R5, -0x1, !P0 ;  /* 0xffffffff0500780c */ /* 0x000fe20004704270 */
[----:B------:R-:W-:Y:S02]  /*1200*/  IMAD R13, R6, UR11, RZ ;  /* 0x0000000b060d7c24 */ /* 0x000fe4000f8e02ff */
[----:B------:R-:W-:Y:S01]  /*1210*/  IMAD.MOV.U32 R5, RZ, RZ, R4 ;  /* 0x000000ffff057224 */ /* 0x000fe200078e0004 */
[----:B------:R-:W-:Y:S02]  /*1220*/  SHF.R.S32.HI R16, RZ, 0x1f, R14 ;  /* 0x0000001fff107819 */ /* 0x000fe4000001140e */
[----:B--23--:R-:W-:-:S07]  /*1230*/  SHF.R.S32.HI R15, RZ, 0x1f, R13 ;  /* 0x0000001fff0f7819 */ /* 0x00cfce000001140d */
.L_x_53:
[----:B------:R-:W-:-:S05]  /*1240*/  IMAD.IADD R9, R2, 0x1, R5 ;  /* 0x0000000102097824 */ /* 0x000fca00078e0205 */
        /* <DEDUP_REMOVED lines=9> */
[----:B------:R-:W-:Y:S02]  /*12e0*/  VIADD R11, R5, UR7 ;  /* 0x00000007050b7c36 */ /* 0x000fe40008000000 */
[----:B------:R-:W-:-:S04]  /*12f0*/  IMAD.MOV.U32 R12, RZ, RZ, 0x6c ;  /* 0x0000006cff0c7424 */ /* 0x000fc800078e00ff */
[----:B------:R-:W-:Y:S01]  /*1300*/  IMAD R12, R11, 0x4, R12 ;  /* 0x000000040b0c7824 */ /* 0x000fe200078e020c */
[----:B------:R-:W2:Y:S05]  /*1310*/  @P1 LDG.E.U8 R10, desc[UR8][R8.64] ;  /* 0x00000008080a1981 */ /* 0x000eaa000c1e1100 */
[----:B------:R-:W0:Y:S01]  /*1320*/  LDC R12, c[0x3][R12] ;  /* 0x00c000000c0c7b82 */ /* 0x000e220000000800 */
[C---:B------:R-:W-:Y:S01]  /*1330*/  ISETP.NE.AND P1, PT, R5.reuse, R3, PT ;  /* 0x000000030500720c */ /* 0x040fe20003f25270 */
[----:B------:R-:W-:Y:S01]  /*1340*/  VIADD R5, R5, 0x1 ;  /* 0x0000000105057836 */ /* 0x000fe20000000000 */
[----:B--2---:R-:W0:Y:S02]  /*1350*/  I2F.U16 R11, R10 ;  /* 0x0000000a000b7306 */ /* 0x004e240000101000 */
[----:B0-----:R-:W-:-:S09]  /*1360*/  FFMA R26, R11, R12, R26 ;  /* 0x0000000c0b1a7223 */ /* 0x001fd2000000001a */
[----:B------:R-:W-:Y:S05]  /*1370*/  @P1 BRA `(.L_x_53) ;  /* 0xfffffffc00b01947 */ /* 0x000fea000383ffff */
[----:B------:R-:W-:Y:S05]  /*1380*/  @P2 BRA `(.L_x_54) ;  /* 0xfffffffc00682947 */ /* 0x000fea000383ffff */
.L_x_42:
[----:B------:R-:W0:Y:S01]  /*1390*/  LDCU UR4, c[0x0][0x398] ;  /* 0x00007300ff0477ac */ /* 0x000e220008000800 */
[----:B------:R-:W1:Y:S01]  /*13a0*/  LDCU.64 UR6, c[0x0][0x390] ;  /* 0x00007200ff0677ac */ /* 0x000e620008000a00 */
[----:B0-----:R-:W-:-:S05]  /*13b0*/  IMAD R0, R0, UR4, RZ ;  /* 0x0000000400007c24 */ /* 0x001fca000f8e02ff */
[----:B-1----:R-:W-:-:S04]  /*13c0*/  IADD3 R4, P0, PT, R0, UR6, RZ ;  /* 0x0000000600047c10 */ /* 0x002fc8000ff1e0ff */
[----:B------:R-:W-:-:S03]  /*13d0*/  LEA.HI.X.SX32 R5, R0, UR7, 0x1, P0 ;  /* 0x0000000700057c11 */ /* 0x000fc600080f0eff */
[----:B------:R-:W-:-:S05]  /*13e0*/  IMAD.WIDE R2, R2, 0x4, R4 ;  /* 0x0000000402027825 */ /* 0x000fca00078e0204 */
[----:B------:R-:W-:Y:S01]  /*13f0*/  STG.E desc[UR8][R2.64], R26 ;  /* 0x0000001a02007986 */ /* 0x000fe2000c101908 */
[----:B------:R-:W-:Y:S05]  /*1400*/  EXIT ;  /* 0x000000000000794d */ /* 0x000fea0003800000 */
.L_x_55:
        /* <DEDUP_REMOVED lines=15> */
.L_x_63:


//--------------------- .nv.shared.reserved.0     --------------------------
	.section	.nv.shared.reserved.0,"aw",@nobits
	.weak		__nv_reservedSMEM_offset_0_alias
	.size		__nv_reservedSMEM_offset_0_alias, 0, 64
	.other		__nv_reservedSMEM_offset_0_alias,@"STO_CUDA_RESERVED_SHARED STV_DEFAULT"
__nv_reservedSMEM_offset_0_alias:
	.zero		0
	.zero		64


//--------------------- .nv.constant0._Z23cannyEdgeTracing_kernelPhiii --------------------------
	.section	.nv.constant0._Z23cannyEdgeTracing_kernelPhiii,"a",@progbits
	.sectionflags	@""
	.align	4
.nv.constant0._Z23cannyEdgeTracing_kernelPhiii:
	.zero		916


//--------------------- .nv.constant0._Z27cannyDoubleThreshold_kernelPKfiPhiiiff --------------------------
	.section	.nv.constant0._Z27cannyDoubleThreshold_kernelPKfiPhiiiff,"a",@progbits
	.sectionflags	@""
	.align	4
.nv.constant0._Z27cannyDoubleThreshold_kernelPKfiPhiiiff:
	.zero		940


//--------------------- .nv.constant0._Z29cannyNonMaxSuppression_kernelPKfiS0_iPfiii --------------------------
	.section	.nv.constant0._Z29cannyNonMaxSuppression_kernelPKfiS0_iPfiii,"a",@progbits
	.sectionflags	@""
	.align	4
.nv.constant0._Z29cannyNonMaxSuppression_kernelPKfiS0_iPfiii:
	.zero		948


//--------------------- .nv.constant0._Z25cannySobelGradient_kernelPKfiPfiS1_iii14NppiBorderType --------------------------
	.section	.nv.constant0._Z25cannySobelGradient_kernelPKfiPfiS1_iii14NppiBorderType,"a",@progbits
	.sectionflags	@""
	.align	4
.nv.constant0._Z25cannySobelGradient_kernelPKfiPfiS1_iii14NppiBorderType:
	.zero		952


//--------------------- .nv.constant0._Z24cannyGaussianBlur_kernelPKhiPfiii12NppiMaskSize14NppiBorderType --------------------------
	.section	.nv.constant0._Z24cannyGaussianBlur_kernelPKhiPfiii12NppiMaskSize14NppiBorderType,"a",@progbits
	.sectionflags	@""
	.align	4
.nv.constant0._Z24cannyGaussianBlur_kernelPKhiPfiii12NppiMaskSize14NppiBorderType:
	.zero		940


//--------------------- SYMBOLS --------------------------

	.type		.nv.reservedSmem.offset0,@object
	.size		.nv.reservedSmem.offset0,0x4
